//
// Generated by NVIDIA NVVM Compiler
//
// Compiler Build ID: CL-36424714
// Cuda compilation tools, release 13.0, V13.0.88
// Based on NVVM 20.0.0
//

.version 9.0
.target sm_100
.address_size 64

	// .globl	_Z19inject_mutations_2DPdidd

.visible .entry _Z19inject_mutations_2DPdidd(
	.param .u64 .ptr .align 1 _Z19inject_mutations_2DPdidd_param_0,
	.param .u32 _Z19inject_mutations_2DPdidd_param_1,
	.param .f64 _Z19inject_mutations_2DPdidd_param_2,
	.param .f64 _Z19inject_mutations_2DPdidd_param_3
)
{
	.reg .b32 	%r<2>;
	.reg .b64 	%rd<5>;
	.reg .b64 	%fd<7>;

	ld.param.u64 	%rd1, [_Z19inject_mutations_2DPdidd_param_0];
	ld.param.u32 	%r1, [_Z19inject_mutations_2DPdidd_param_1];
	ld.param.f64 	%fd1, [_Z19inject_mutations_2DPdidd_param_2];
	ld.param.f64 	%fd2, [_Z19inject_mutations_2DPdidd_param_3];
	cvta.to.global.u64 	%rd2, %rd1;
	ld.global.f64 	%fd3, [%rd2+8];
	add.f64 	%fd4, %fd1, %fd3;
	st.global.f64 	[%rd2+8], %fd4;
	mul.wide.s32 	%rd3, %r1, 8;
	add.s64 	%rd4, %rd2, %rd3;
	ld.global.f64 	%fd5, [%rd4];
	add.f64 	%fd6, %fd2, %fd5;
	st.global.f64 	[%rd4], %fd6;
	ret;

}
	// .globl	_Z19inject_mutations_3DPdiddd
.visible .entry _Z19inject_mutations_3DPdiddd(
	.param .u64 .ptr .align 1 _Z19inject_mutations_3DPdiddd_param_0,
	.param .u32 _Z19inject_mutations_3DPdiddd_param_1,
	.param .f64 _Z19inject_mutations_3DPdiddd_param_2,
	.param .f64 _Z19inject_mutations_3DPdiddd_param_3,
	.param .f64 _Z19inject_mutations_3DPdiddd_param_4
)
{
	.reg .b32 	%r<3>;
	.reg .b64 	%rd<7>;
	.reg .b64 	%fd<10>;

	ld.param.u64 	%rd1, [_Z19inject_mutations_3DPdiddd_param_0];
	ld.param.u32 	%r1, [_Z19inject_mutations_3DPdiddd_param_1];
	ld.param.f64 	%fd1, [_Z19inject_mutations_3DPdiddd_param_2];
	ld.param.f64 	%fd2, [_Z19inject_mutations_3DPdiddd_param_3];
	ld.param.f64 	%fd3, [_Z19inject_mutations_3DPdiddd_param_4];
	cvta.to.global.u64 	%rd2, %rd1;
	ld.global.f64 	%fd4, [%rd2+8];
	add.f64 	%fd5, %fd1, %fd4;
	st.global.f64 	[%rd2+8], %fd5;
	mul.wide.s32 	%rd3, %r1, 8;
	add.s64 	%rd4, %rd2, %rd3;
	ld.global.f64 	%fd6, [%rd4];
	add.f64 	%fd7, %fd2, %fd6;
	st.global.f64 	[%rd4], %fd7;
	mul.lo.s32 	%r2, %r1, %r1;
	mul.wide.u32 	%rd5, %r2, 8;
	add.s64 	%rd6, %rd2, %rd5;
	ld.global.f64 	%fd8, [%rd6];
	add.f64 	%fd9, %fd3, %fd8;
	st.global.f64 	[%rd6], %fd9;
	ret;

}
	// .globl	_Z5VfuncPddiS_
.visible .entry _Z5VfuncPddiS_(
	.param .u64 .ptr .align 1 _Z5VfuncPddiS__param_0,
	.param .f64 _Z5VfuncPddiS__param_1,
	.param .u32 _Z5VfuncPddiS__param_2,
	.param .u64 .ptr .align 1 _Z5VfuncPddiS__param_3
)
{
	.reg .pred 	%p<2>;
	.reg .b32 	%r<6>;
	.reg .b64 	%rd<8>;
	.reg .b64 	%fd<7>;

	ld.param.u64 	%rd1, [_Z5VfuncPddiS__param_0];
	ld.param.f64 	%fd1, [_Z5VfuncPddiS__param_1];
	ld.param.u32 	%r2, [_Z5VfuncPddiS__param_2];
	ld.param.u64 	%rd2, [_Z5VfuncPddiS__param_3];
	mov.u32 	%r3, %ctaid.x;
	mov.u32 	%r4, %ntid.x;
	mov.u32 	%r5, %tid.x;
	mad.lo.s32 	%r1, %r3, %r4, %r5;
	setp.ge.s32 	%p1, %r1, %r2;
	@%p1 bra 	$L__BB2_2;
	cvta.to.global.u64 	%rd3, %rd1;
	cvta.to.global.u64 	%rd4, %rd2;
	mul.wide.s32 	%rd5, %r1, 8;
	add.s64 	%rd6, %rd3, %rd5;
	ld.global.f64 	%fd2, [%rd6];
	mov.f64 	%fd3, 0d3FF0000000000000;
	sub.f64 	%fd4, %fd3, %fd2;
	mul.f64 	%fd5, %fd2, %fd4;
	div.rn.f64 	%fd6, %fd5, %fd1;
	add.s64 	%rd7, %rd4, %rd5;
	st.global.f64 	[%rd7], %fd6;
$L__BB2_2:
	ret;

}
	// .globl	_Z7Mfunc2DPdS_dddiiS_
.visible .entry _Z7Mfunc2DPdS_dddiiS_(
	.param .u64 .ptr .align 1 _Z7Mfunc2DPdS_dddiiS__param_0,
	.param .u64 .ptr .align 1 _Z7Mfunc2DPdS_dddiiS__param_1,
	.param .f64 _Z7Mfunc2DPdS_dddiiS__param_2,
	.param .f64 _Z7Mfunc2DPdS_dddiiS__param_3,
	.param .f64 _Z7Mfunc2DPdS_dddiiS__param_4,
	.param .u32 _Z7Mfunc2DPdS_dddiiS__param_5,
	.param .u32 _Z7Mfunc2DPdS_dddiiS__param_6,
	.param .u64 .ptr .align 1 _Z7Mfunc2DPdS_dddiiS__param_7
)
{
	.reg .pred 	%p<2>;
	.reg .b32 	%r<10>;
	.reg .b64 	%rd<13>;
	.reg .b64 	%fd<17>;

	ld.param.u64 	%rd1, [_Z7Mfunc2DPdS_dddiiS__param_0];
	ld.param.u64 	%rd2, [_Z7Mfunc2DPdS_dddiiS__param_1];
	ld.param.f64 	%fd1, [_Z7Mfunc2DPdS_dddiiS__param_2];
	ld.param.f64 	%fd2, [_Z7Mfunc2DPdS_dddiiS__param_3];
	ld.param.f64 	%fd3, [_Z7Mfunc2DPdS_dddiiS__param_4];
	ld.param.u32 	%r4, [_Z7Mfunc2DPdS_dddiiS__param_5];
	ld.param.u32 	%r3, [_Z7Mfunc2DPdS_dddiiS__param_6];
	ld.param.u64 	%rd3, [_Z7Mfunc2DPdS_dddiiS__param_7];
	mov.u32 	%r5, %ctaid.x;
	mov.u32 	%r6, %ntid.x;
	mov.u32 	%r7, %tid.x;
	mad.lo.s32 	%r1, %r5, %r6, %r7;
	div.u32 	%r2, %r1, %r3;
	setp.ge.s32 	%p1, %r2, %r4;
	@%p1 bra 	$L__BB3_2;
	rem.u32 	%r8, %r1, %r3;
	cvta.to.global.u64 	%rd4, %rd1;
	cvta.to.global.u64 	%rd5, %rd2;
	cvta.to.global.u64 	%rd6, %rd3;
	mul.wide.s32 	%rd7, %r2, 8;
	add.s64 	%rd8, %rd4, %rd7;
	ld.global.f64 	%fd4, [%rd8];
	mul.wide.s32 	%rd9, %r8, 8;
	add.s64 	%rd10, %rd5, %rd9;
	ld.global.f64 	%fd5, [%rd10];
	sub.f64 	%fd6, %fd5, %fd4;
	add.f64 	%fd7, %fd2, %fd2;
	add.f64 	%fd8, %fd3, %fd3;
	mov.f64 	%fd9, 0d3FF0000000000000;
	sub.f64 	%fd10, %fd9, %fd8;
	fma.rn.f64 	%fd11, %fd10, %fd4, %fd3;
	mul.f64 	%fd12, %fd7, %fd11;
	mul.f64 	%fd13, %fd4, %fd12;
	sub.f64 	%fd14, %fd9, %fd4;
	mul.f64 	%fd15, %fd14, %fd13;
	fma.rn.f64 	%fd16, %fd1, %fd6, %fd15;
	mad.lo.s32 	%r9, %r2, %r3, %r8;
	mul.wide.s32 	%rd11, %r9, 8;
	add.s64 	%rd12, %rd6, %rd11;
	st.global.f64 	[%rd12], %fd16;
$L__BB3_2:
	ret;

}
	// .globl	_Z7Mfunc3DPdS_S_ddddiiiS_
.visible .entry _Z7Mfunc3DPdS_S_ddddiiiS_(
	.param .u64 .ptr .align 1 _Z7Mfunc3DPdS_S_ddddiiiS__param_0,
	.param .u64 .ptr .align 1 _Z7Mfunc3DPdS_S_ddddiiiS__param_1,
	.param .u64 .ptr .align 1 _Z7Mfunc3DPdS_S_ddddiiiS__param_2,
	.param .f64 _Z7Mfunc3DPdS_S_ddddiiiS__param_3,
	.param .f64 _Z7Mfunc3DPdS_S_ddddiiiS__param_4,
	.param .f64 _Z7Mfunc3DPdS_S_ddddiiiS__param_5,
	.param .f64 _Z7Mfunc3DPdS_S_ddddiiiS__param_6,
	.param .u32 _Z7Mfunc3DPdS_S_ddddiiiS__param_7,
	.param .u32 _Z7Mfunc3DPdS_S_ddddiiiS__param_8,
	.param .u32 _Z7Mfunc3DPdS_S_ddddiiiS__param_9,
	.param .u64 .ptr .align 1 _Z7Mfunc3DPdS_S_ddddiiiS__param_10
)
{
	.reg .pred 	%p<2>;
	.reg .b32 	%r<16>;
	.reg .b64 	%rd<18>;
	.reg .b64 	%fd<21>;

	ld.param.u64 	%rd2, [_Z7Mfunc3DPdS_S_ddddiiiS__param_1];
	ld.param.u64 	%rd3, [_Z7Mfunc3DPdS_S_ddddiiiS__param_2];
	ld.param.f64 	%fd1, [_Z7Mfunc3DPdS_S_ddddiiiS__param_3];
	ld.param.f64 	%fd2, [_Z7Mfunc3DPdS_S_ddddiiiS__param_4];
	ld.param.f64 	%fd3, [_Z7Mfunc3DPdS_S_ddddiiiS__param_5];
	ld.param.f64 	%fd4, [_Z7Mfunc3DPdS_S_ddddiiiS__param_6];
	ld.param.u32 	%r6, [_Z7Mfunc3DPdS_S_ddddiiiS__param_7];
	ld.param.u32 	%r7, [_Z7Mfunc3DPdS_S_ddddiiiS__param_8];
	ld.param.u32 	%r5, [_Z7Mfunc3DPdS_S_ddddiiiS__param_9];
	ld.param.u64 	%rd4, [_Z7Mfunc3DPdS_S_ddddiiiS__param_10];
	mov.u32 	%r8, %ctaid.x;
	mov.u32 	%r9, %ntid.x;
	mov.u32 	%r10, %tid.x;
	mad.lo.s32 	%r1, %r8, %r9, %r10;
	mul.lo.s32 	%r2, %r5, %r7;
	div.u32 	%r3, %r1, %r2;
	div.u32 	%r11, %r1, %r5;
	rem.u32 	%r4, %r11, %r7;
	setp.ge.s32 	%p1, %r3, %r6;
	@%p1 bra 	$L__BB4_2;
	ld.param.u64 	%rd17, [_Z7Mfunc3DPdS_S_ddddiiiS__param_0];
	rem.u32 	%r12, %r1, %r5;
	cvta.to.global.u64 	%rd5, %rd17;
	cvta.to.global.u64 	%rd6, %rd2;
	cvta.to.global.u64 	%rd7, %rd3;
	cvta.to.global.u64 	%rd8, %rd4;
	mul.wide.s32 	%rd9, %r3, 8;
	add.s64 	%rd10, %rd5, %rd9;
	ld.global.f64 	%fd5, [%rd10];
	mul.wide.s32 	%rd11, %r4, 8;
	add.s64 	%rd12, %rd6, %rd11;
	ld.global.f64 	%fd6, [%rd12];
	mul.wide.s32 	%rd13, %r12, 8;
	add.s64 	%rd14, %rd7, %rd13;
	ld.global.f64 	%fd7, [%rd14];
	sub.f64 	%fd8, %fd6, %fd5;
	sub.f64 	%fd9, %fd7, %fd5;
	mul.f64 	%fd10, %fd2, %fd9;
	fma.rn.f64 	%fd11, %fd1, %fd8, %fd10;
	add.f64 	%fd12, %fd3, %fd3;
	add.f64 	%fd13, %fd4, %fd4;
	mov.f64 	%fd14, 0d3FF0000000000000;
	sub.f64 	%fd15, %fd14, %fd13;
	fma.rn.f64 	%fd16, %fd15, %fd5, %fd4;
	mul.f64 	%fd17, %fd12, %fd16;
	mul.f64 	%fd18, %fd5, %fd17;
	sub.f64 	%fd19, %fd14, %fd5;
	fma.rn.f64 	%fd20, %fd19, %fd18, %fd11;
	mul.lo.s32 	%r13, %r3, %r2;
	mad.lo.s32 	%r14, %r4, %r5, %r13;
	add.s32 	%r15, %r14, %r12;
	mul.wide.s32 	%rd15, %r15, 8;
	add.s64 	%rd16, %rd8, %rd15;
	st.global.f64 	[%rd16], %fd20;
$L__BB4_2:
	ret;

}
	// .globl	_Z3cx0Pdii
.visible .entry _Z3cx0Pdii(
	.param .u64 .ptr .align 1 _Z3cx0Pdii_param_0,
	.param .u32 _Z3cx0Pdii_param_1,
	.param .u32 _Z3cx0Pdii_param_2
)
{
	.reg .pred 	%p<2>;
	.reg .b32 	%r<9>;
	.reg .b64 	%rd<6>;

	ld.param.u64 	%rd1, [_Z3cx0Pdii_param_0];
	ld.param.u32 	%r2, [_Z3cx0Pdii_param_1];
	ld.param.u32 	%r3, [_Z3cx0Pdii_param_2];
	mov.u32 	%r4, %ctaid.x;
	mov.u32 	%r5, %ntid.x;
	mov.u32 	%r6, %tid.x;
	mad.lo.s32 	%r1, %r4, %r5, %r6;
	setp.ge.s32 	%p1, %r1, %r3;
	@%p1 bra 	$L__BB5_2;
	cvta.to.global.u64 	%rd2, %rd1;
	add.s32 	%r7, %r2, -1;
	mad.lo.s32 	%r8, %r7, %r3, %r1;
	mul.wide.s32 	%rd3, %r8, 8;
	add.s64 	%rd4, %rd2, %rd3;
	mov.b64 	%rd5, 0;
	st.global.u64 	[%rd4], %rd5;
$L__BB5_2:
	ret;

}
	// .globl	_Z10include_bcPddddiiS_
.visible .entry _Z10include_bcPddddiiS_(
	.param .u64 .ptr .align 1 _Z10include_bcPddddiiS__param_0,
	.param .f64 _Z10include_bcPddddiiS__param_1,
	.param .f64 _Z10include_bcPddddiiS__param_2,
	.param .f64 _Z10include_bcPddddiiS__param_3,
	.param .u32 _Z10include_bcPddddiiS__param_4,
	.param .u32 _Z10include_bcPddddiiS__param_5,
	.param .u64 .ptr .align 1 _Z10include_bcPddddiiS__param_6
)
{
	.reg .pred 	%p<3>;
	.reg .b32 	%r<4>;
	.reg .b64 	%rd<9>;
	.reg .b64 	%fd<32>;

	ld.param.u64 	%rd3, [_Z10include_bcPddddiiS__param_0];
	ld.param.f64 	%fd5, [_Z10include_bcPddddiiS__param_1];
	ld.param.f64 	%fd7, [_Z10include_bcPddddiiS__param_2];
	ld.param.f64 	%fd6, [_Z10include_bcPddddiiS__param_3];
	ld.param.u32 	%r1, [_Z10include_bcPddddiiS__param_4];
	ld.param.u32 	%r2, [_Z10include_bcPddddiiS__param_5];
	ld.param.u64 	%rd4, [_Z10include_bcPddddiiS__param_6];
	cvta.to.global.u64 	%rd1, %rd4;
	cvta.to.global.u64 	%rd2, %rd3;
	add.f64 	%fd1, %fd7, %fd7;
	add.f64 	%fd8, %fd6, %fd6;
	mov.f64 	%fd9, 0d3FF0000000000000;
	sub.f64 	%fd2, %fd9, %fd8;
	fma.rn.f64 	%fd10, %fd2, 0d0000000000000000, %fd6;
	mul.f64 	%fd11, %fd1, %fd10;
	mul.f64 	%fd3, %fd11, 0d0000000000000000;
	setp.gtu.f64 	%p1, %fd3, 0d0000000000000000;
	@%p1 bra 	$L__BB6_2;
	add.f64 	%fd12, %fd3, 0d0000000000000000;
	mov.f64 	%fd13, 0d3FE0000000000000;
	div.rn.f64 	%fd14, %fd13, %fd5;
	sub.f64 	%fd15, %fd14, %fd12;
	add.f64 	%fd16, %fd15, %fd15;
	ld.global.f64 	%fd17, [%rd2];
	div.rn.f64 	%fd18, %fd16, %fd17;
	ld.global.f64 	%fd19, [%rd1];
	add.f64 	%fd20, %fd19, %fd18;
	st.global.f64 	[%rd1], %fd20;
$L__BB6_2:
	add.f64 	%fd21, %fd6, %fd2;
	mul.f64 	%fd22, %fd1, %fd21;
	mul.f64 	%fd4, %fd22, 0d0000000000000000;
	setp.ltu.f64 	%p2, %fd4, 0d0000000000000000;
	@%p2 bra 	$L__BB6_4;
	add.f64 	%fd23, %fd4, 0d0000000000000000;
	mov.f64 	%fd24, 0dBFE0000000000000;
	div.rn.f64 	%fd25, %fd24, %fd5;
	sub.f64 	%fd26, %fd25, %fd23;
	add.f64 	%fd27, %fd26, %fd26;
	mul.wide.s32 	%rd5, %r1, 8;
	add.s64 	%rd6, %rd2, %rd5;
	ld.global.f64 	%fd28, [%rd6+-16];
	div.rn.f64 	%fd29, %fd27, %fd28;
	mul.lo.s32 	%r3, %r2, %r1;
	mul.wide.s32 	%rd7, %r3, 8;
	add.s64 	%rd8, %rd1, %rd7;
	ld.global.f64 	%fd30, [%rd8+-8];
	sub.f64 	%fd31, %fd30, %fd29;
	st.global.f64 	[%rd8+-8], %fd31;
$L__BB6_4:
	ret;

}
	// .globl	_Z15compute_ab_nobcPdS_S_S_diiS_S_
.visible .entry _Z15compute_ab_nobcPdS_S_S_diiS_S_(
	.param .u64 .ptr .align 1 _Z15compute_ab_nobcPdS_S_S_diiS_S__param_0,
	.param .u64 .ptr .align 1 _Z15compute_ab_nobcPdS_S_S_diiS_S__param_1,
	.param .u64 .ptr .align 1 _Z15compute_ab_nobcPdS_S_S_diiS_S__param_2,
	.param .u64 .ptr .align 1 _Z15compute_ab_nobcPdS_S_S_diiS_S__param_3,
	.param .f64 _Z15compute_ab_nobcPdS_S_S_diiS_S__param_4,
	.param .u32 _Z15compute_ab_nobcPdS_S_S_diiS_S__param_5,
	.param .u32 _Z15compute_ab_nobcPdS_S_S_diiS_S__param_6,
	.param .u64 .ptr .align 1 _Z15compute_ab_nobcPdS_S_S_diiS_S__param_7,
	.param .u64 .ptr .align 1 _Z15compute_ab_nobcPdS_S_S_diiS_S__param_8
)
{
	.reg .pred 	%p<2>;
	.reg .b32 	%r<12>;
	.reg .b64 	%rd<22>;
	.reg .b64 	%fd<13>;

	ld.param.u64 	%rd1, [_Z15compute_ab_nobcPdS_S_S_diiS_S__param_0];
	ld.param.u64 	%rd2, [_Z15compute_ab_nobcPdS_S_S_diiS_S__param_1];
	ld.param.u64 	%rd3, [_Z15compute_ab_nobcPdS_S_S_diiS_S__param_2];
	ld.param.u64 	%rd4, [_Z15compute_ab_nobcPdS_S_S_diiS_S__param_3];
	ld.param.u32 	%r4, [_Z15compute_ab_nobcPdS_S_S_diiS_S__param_5];
	ld.param.u32 	%r3, [_Z15compute_ab_nobcPdS_S_S_diiS_S__param_6];
	ld.param.u64 	%rd5, [_Z15compute_ab_nobcPdS_S_S_diiS_S__param_7];
	ld.param.u64 	%rd6, [_Z15compute_ab_nobcPdS_S_S_diiS_S__param_8];
	mov.u32 	%r5, %ctaid.x;
	mov.u32 	%r6, %ntid.x;
	mov.u32 	%r7, %tid.x;
	mad.lo.s32 	%r1, %r5, %r6, %r7;
	div.u32 	%r2, %r1, %r3;
	add.s32 	%r8, %r4, -1;
	setp.ge.s32 	%p1, %r2, %r8;
	@%p1 bra 	$L__BB7_2;
	cvta.to.global.u64 	%rd7, %rd3;
	cvta.to.global.u64 	%rd8, %rd4;
	cvta.to.global.u64 	%rd9, %rd1;
	cvta.to.global.u64 	%rd10, %rd2;
	cvta.to.global.u64 	%rd11, %rd5;
	cvta.to.global.u64 	%rd12, %rd6;
	rem.u32 	%r9, %r1, %r3;
	mad.lo.s32 	%r10, %r2, %r3, %r9;
	mul.wide.s32 	%rd13, %r10, 8;
	add.s64 	%rd14, %rd7, %rd13;
	ld.global.f64 	%fd1, [%rd14];
	mul.wide.s32 	%rd15, %r2, 8;
	add.s64 	%rd16, %rd8, %rd15;
	ld.global.f64 	%fd2, [%rd16];
	add.s64 	%rd17, %rd9, %rd15;
	ld.global.f64 	%fd3, [%rd17];
	add.f64 	%fd4, %fd3, %fd3;
	div.rn.f64 	%fd5, %fd2, %fd4;
	fma.rn.f64 	%fd6, %fd1, 0d3FE0000000000000, %fd5;
	add.s64 	%rd18, %rd10, %rd15;
	ld.global.f64 	%fd7, [%rd18+8];
	neg.f64 	%fd8, %fd7;
	mul.f64 	%fd9, %fd6, %fd8;
	add.s32 	%r11, %r10, %r3;
	mul.wide.s32 	%rd19, %r11, 8;
	add.s64 	%rd20, %rd11, %rd19;
	st.global.f64 	[%rd20], %fd9;
	ld.global.f64 	%fd10, [%rd18];
	add.s64 	%rd21, %rd12, %rd13;
	ld.global.f64 	%fd11, [%rd21];
	fma.rn.f64 	%fd12, %fd10, %fd6, %fd11;
	st.global.f64 	[%rd21], %fd12;
$L__BB7_2:
	ret;

}
	// .globl	_Z15compute_bc_nobcPdS_S_S_diiS_S_
.visible .entry _Z15compute_bc_nobcPdS_S_S_diiS_S_(
	.param .u64 .ptr .align 1 _Z15compute_bc_nobcPdS_S_S_diiS_S__param_0,
	.param .u64 .ptr .align 1 _Z15compute_bc_nobcPdS_S_S_diiS_S__param_1,
	.param .u64 .ptr .align 1 _Z15compute_bc_nobcPdS_S_S_diiS_S__param_2,
	.param .u64 .ptr .align 1 _Z15compute_bc_nobcPdS_S_S_diiS_S__param_3,
	.param .f64 _Z15compute_bc_nobcPdS_S_S_diiS_S__param_4,
	.param .u32 _Z15compute_bc_nobcPdS_S_S_diiS_S__param_5,
	.param .u32 _Z15compute_bc_nobcPdS_S_S_diiS_S__param_6,
	.param .u64 .ptr .align 1 _Z15compute_bc_nobcPdS_S_S_diiS_S__param_7,
	.param .u64 .ptr .align 1 _Z15compute_bc_nobcPdS_S_S_diiS_S__param_8
)
{
	.reg .pred 	%p<2>;
	.reg .b32 	%r<12>;
	.reg .b64 	%rd<22>;
	.reg .b64 	%fd<13>;

	ld.param.u64 	%rd1, [_Z15compute_bc_nobcPdS_S_S_diiS_S__param_0];
	ld.param.u64 	%rd2, [_Z15compute_bc_nobcPdS_S_S_diiS_S__param_1];
	ld.param.u64 	%rd3, [_Z15compute_bc_nobcPdS_S_S_diiS_S__param_2];
	ld.param.u64 	%rd4, [_Z15compute_bc_nobcPdS_S_S_diiS_S__param_3];
	ld.param.u32 	%r4, [_Z15compute_bc_nobcPdS_S_S_diiS_S__param_5];
	ld.param.u32 	%r3, [_Z15compute_bc_nobcPdS_S_S_diiS_S__param_6];
	ld.param.u64 	%rd5, [_Z15compute_bc_nobcPdS_S_S_diiS_S__param_7];
	ld.param.u64 	%rd6, [_Z15compute_bc_nobcPdS_S_S_diiS_S__param_8];
	mov.u32 	%r5, %ctaid.x;
	mov.u32 	%r6, %ntid.x;
	mov.u32 	%r7, %tid.x;
	mad.lo.s32 	%r1, %r5, %r6, %r7;
	div.u32 	%r2, %r1, %r3;
	add.s32 	%r8, %r4, -1;
	setp.ge.s32 	%p1, %r2, %r8;
	@%p1 bra 	$L__BB8_2;
	cvta.to.global.u64 	%rd7, %rd3;
	cvta.to.global.u64 	%rd8, %rd4;
	cvta.to.global.u64 	%rd9, %rd1;
	cvta.to.global.u64 	%rd10, %rd2;
	cvta.to.global.u64 	%rd11, %rd5;
	cvta.to.global.u64 	%rd12, %rd6;
	rem.u32 	%r9, %r1, %r3;
	mad.lo.s32 	%r10, %r2, %r3, %r9;
	mul.wide.s32 	%rd13, %r10, 8;
	add.s64 	%rd14, %rd7, %rd13;
	ld.global.f64 	%fd1, [%rd14];
	mul.wide.s32 	%rd15, %r2, 8;
	add.s64 	%rd16, %rd8, %rd15;
	ld.global.f64 	%fd2, [%rd16+8];
	add.s64 	%rd17, %rd9, %rd15;
	ld.global.f64 	%fd3, [%rd17];
	add.f64 	%fd4, %fd3, %fd3;
	div.rn.f64 	%fd5, %fd2, %fd4;
	fma.rn.f64 	%fd6, %fd1, 0dBFE0000000000000, %fd5;
	add.s64 	%rd18, %rd10, %rd15;
	ld.global.f64 	%fd7, [%rd18+8];
	add.s32 	%r11, %r10, %r3;
	mul.wide.s32 	%rd19, %r11, 8;
	add.s64 	%rd20, %rd11, %rd19;
	ld.global.f64 	%fd8, [%rd20];
	fma.rn.f64 	%fd9, %fd7, %fd6, %fd8;
	st.global.f64 	[%rd20], %fd9;
	ld.global.f64 	%fd10, [%rd18];
	neg.f64 	%fd11, %fd10;
	mul.f64 	%fd12, %fd6, %fd11;
	add.s64 	%rd21, %rd12, %rd13;
	st.global.f64 	[%rd21], %fd12;
$L__BB8_2:
	ret;

}


// ===== COMPILED SASS (sm_100) =====

	.target	sm_100

	.elftype	@"ET_EXEC"


//--------------------- .note.nv.tkinfo           --------------------------
	.section	.note.nv.tkinfo,"",@"SHT_NOTE"
	.sectionflags	@"SHF_NOTE_NV_TKINFO"
	.tkinfo
        /*0018*/ 	.word	0x00000002
        /*0030*/ 	.string	""
        /*0030*/ 	.string	"ptxas"
        /*0030*/ 	.string	"Cuda compilation tools, release 13.0, V13.0.88"
        /*0030*/ 	.string	"Build cuda_13.0.r13.0/compiler.36424714_0"
        /*0030*/ 	.string	"-arch sm_100 -m 64 "



//--------------------- .note.nv.cuinfo           --------------------------
	.section	.note.nv.cuinfo,"",@"SHT_NOTE"
	.sectionflags	@"SHF_NOTE_NV_CUINFO"
        /*0018*/ 	.short	0x0002
        /*001a*/ 	.short	0x0064
        /*001c*/ 	.short	0x0082
	.zero		2


//--------------------- .nv.info                  --------------------------
	.section	.nv.info,"",@"SHT_CUDA_INFO"
	.align	4


	//----- nvinfo : EIATTR_REGCOUNT
	.align		4
        /*0000*/ 	.byte	0x04, 0x2f
        /*0002*/ 	.short	(.L_1 - .L_0)
	.align		4
.L_0:
        /*0004*/ 	.word	index@(_Z19inject_mutations_2DPdidd)
        /*0008*/ 	.word	0x0000000c


	//----- nvinfo : EIATTR_FRAME_SIZE
	.align		4
.L_1:
        /*000c*/ 	.byte	0x04, 0x11
        /*000e*/ 	.short	(.L_3 - .L_2)
	.align		4
.L_2:
        /*0010*/ 	.word	index@(_Z19inject_mutations_2DPdidd)
        /*0014*/ 	.word	0x00000000


	//----- nvinfo : EIATTR_REGCOUNT
	.align		4
.L_3:
        /*0018*/ 	.byte	0x04, 0x2f
        /*001a*/ 	.short	(.L_5 - .L_4)
	.align		4
.L_4:
        /*001c*/ 	.word	index@(_Z19inject_mutations_3DPdiddd)
        /*0020*/ 	.word	0x00000010


	//----- nvinfo : EIATTR_FRAME_SIZE
	.align		4
.L_5:
        /*0024*/ 	.byte	0x04, 0x11
        /*0026*/ 	.short	(.L_7 - .L_6)
	.align		4
.L_6:
        /*0028*/ 	.word	index@(_Z19inject_mutations_3DPdiddd)
        /*002c*/ 	.word	0x00000000


	//----- nvinfo : EIATTR_REGCOUNT
	.align		4
.L_7:
        /*0030*/ 	.byte	0x04, 0x2f
        /*0032*/ 	.short	(.L_9 - .L_8)
	.align		4
.L_8:
        /*0034*/ 	.word	index@(_Z5VfuncPddiS_)
        /*0038*/ 	.word	0x0000001a


	//----- nvinfo : EIATTR_FRAME_SIZE
	.align		4
.L_9:
        /*003c*/ 	.byte	0x04, 0x11
        /*003e*/ 	.short	(.L_11 - .L_10)
	.align		4
.L_10:
        /*0040*/ 	.word	index@($__internal_3_$__cuda_sm20_div_rn_f64_full)
        /*0044*/ 	.word	0x00000000


	//----- nvinfo : EIATTR_FRAME_SIZE
	.align		4
.L_11:
        /*0048*/ 	.byte	0x04, 0x11
        /*004a*/ 	.short	(.L_13 - .L_12)
	.align		4
.L_12:
        /*004c*/ 	.word	index@(_Z5VfuncPddiS_)
        /*0050*/ 	.word	0x00000000


	//----- nvinfo : EIATTR_REGCOUNT
	.align		4
.L_13:
        /*0054*/ 	.byte	0x04, 0x2f
        /*0056*/ 	.short	(.L_15 - .L_14)
	.align		4
.L_14:
        /*0058*/ 	.word	index@(_Z7Mfunc2DPdS_dddiiS_)
        /*005c*/ 	.word	0x00000012


	//----- nvinfo : EIATTR_FRAME_SIZE
	.align		4
.L_15:
        /*0060*/ 	.byte	0x04, 0x11
        /*0062*/ 	.short	(.L_17 - .L_16)
	.align		4
.L_16:
        /*0064*/ 	.word	index@(_Z7Mfunc2DPdS_dddiiS_)
        /*0068*/ 	.word	0x00000000


	//----- nvinfo : EIATTR_REGCOUNT
	.align		4
.L_17:
        /*006c*/ 	.byte	0x04, 0x2f
        /*006e*/ 	.short	(.L_19 - .L_18)
	.align		4
.L_18:
        /*0070*/ 	.word	index@(_Z7Mfunc3DPdS_S_ddddiiiS_)
        /*0074*/ 	.word	0x00000016


	//----- nvinfo : EIATTR_FRAME_SIZE
	.align		4
.L_19:
        /*0078*/ 	.byte	0x04, 0x11
        /*007a*/ 	.short	(.L_21 - .L_20)
	.align		4
.L_20:
        /*007c*/ 	.word	index@(_Z7Mfunc3DPdS_S_ddddiiiS_)
        /*0080*/ 	.word	0x00000000


	//----- nvinfo : EIATTR_REGCOUNT
	.align		4
.L_21:
        /*0084*/ 	.byte	0x04, 0x2f
        /*0086*/ 	.short	(.L_23 - .L_22)
	.align		4
.L_22:
        /*0088*/ 	.word	index@(_Z3cx0Pdii)
        /*008c*/ 	.word	0x00000008


	//----- nvinfo : EIATTR_FRAME_SIZE
	.align		4
.L_23:
        /*0090*/ 	.byte	0x04, 0x11
        /*0092*/ 	.short	(.L_25 - .L_24)
	.align		4
.L_24:
        /*0094*/ 	.word	index@(_Z3cx0Pdii)
        /*0098*/ 	.word	0x00000000


	//----- nvinfo : EIATTR_REGCOUNT
	.align		4
.L_25:
        /*009c*/ 	.byte	0x04, 0x2f
        /*009e*/ 	.short	(.L_27 - .L_26)
	.align		4
.L_26:
        /*00a0*/ 	.word	index@(_Z10include_bcPddddiiS_)
        /*00a4*/ 	.word	0x0000001d


	//----- nvinfo : EIATTR_FRAME_SIZE
	.align		4
.L_27:
        /*00a8*/ 	.byte	0x04, 0x11
        /*00aa*/ 	.short	(.L_29 - .L_28)
	.align		4
.L_28:
        /*00ac*/ 	.word	index@($__internal_2_$__cuda_sm20_div_rn_f64_full)
        /*00b0*/ 	.word	0x00000000


	//----- nvinfo : EIATTR_FRAME_SIZE
	.align		4
.L_29:
        /*00b4*/ 	.byte	0x04, 0x11
        /*00b6*/ 	.short	(.L_31 - .L_30)
	.align		4
.L_30:
        /*00b8*/ 	.word	index@(_Z10include_bcPddddiiS_)
        /*00bc*/ 	.word	0x00000000


	//----- nvinfo : EIATTR_REGCOUNT
	.align		4
.L_31:
        /*00c0*/ 	.byte	0x04, 0x2f
        /*00c2*/ 	.short	(.L_33 - .L_32)
	.align		4
.L_32:
        /*00c4*/ 	.word	index@(_Z15compute_ab_nobcPdS_S_S_diiS_S_)
        /*00c8*/ 	.word	0x0000001c


	//----- nvinfo : EIATTR_FRAME_SIZE
	.align		4
.L_33:
        /*00cc*/ 	.byte	0x04, 0x11
        /*00ce*/ 	.short	(.L_35 - .L_34)
	.align		4
.L_34:
        /*00d0*/ 	.word	index@($__internal_1_$__cuda_sm20_div_rn_f64_full)
        /*00d4*/ 	.word	0x00000000


	//----- nvinfo : EIATTR_FRAME_SIZE
	.align		4
.L_35:
        /*00d8*/ 	.byte	0x04, 0x11
        /*00da*/ 	.short	(.L_37 - .L_36)
	.align		4
.L_36:
        /*00dc*/ 	.word	index@(_Z15compute_ab_nobcPdS_S_S_diiS_S_)
        /*00e0*/ 	.word	0x00000000


	//----- nvinfo : EIATTR_REGCOUNT
	.align		4
.L_37:
        /*00e4*/ 	.byte	0x04, 0x2f
        /*00e6*/ 	.short	(.L_39 - .L_38)
	.align		4
.L_38:
        /*00e8*/ 	.word	index@(_Z15compute_bc_nobcPdS_S_S_diiS_S_)
        /*00ec*/ 	.word	0x0000001c


	//----- nvinfo : EIATTR_FRAME_SIZE
	.align		4
.L_39:
        /*00f0*/ 	.byte	0x04, 0x11
        /*00f2*/ 	.short	(.L_41 - .L_40)
	.align		4
.L_40:
        /*00f4*/ 	.word	index@($__internal_0_$__cuda_sm20_div_rn_f64_full)
        /*00f8*/ 	.word	0x00000000


	//----- nvinfo : EIATTR_FRAME_SIZE
	.align		4
.L_41:
        /*00fc*/ 	.byte	0x04, 0x11
        /*00fe*/ 	.short	(.L_43 - .L_42)
	.align		4
.L_42:
        /*0100*/ 	.word	index@(_Z15compute_bc_nobcPdS_S_S_diiS_S_)
        /*0104*/ 	.word	0x00000000


	//----- nvinfo : EIATTR_MIN_STACK_SIZE
	.align		4
.L_43:
        /*0108*/ 	.byte	0x04, 0x12
        /*010a*/ 	.short	(.L_45 - .L_44)
	.align		4
.L_44:
        /*010c*/ 	.word	index@(_Z15compute_bc_nobcPdS_S_S_diiS_S_)
        /*0110*/ 	.word	0x00000000


	//----- nvinfo : EIATTR_MIN_STACK_SIZE
	.align		4
.L_45:
        /*0114*/ 	.byte	0x04, 0x12
        /*0116*/ 	.short	(.L_47 - .L_46)
	.align		4
.L_46:
        /*0118*/ 	.word	index@(_Z15compute_ab_nobcPdS_S_S_diiS_S_)
        /*011c*/ 	.word	0x00000000


	//----- nvinfo : EIATTR_MIN_STACK_SIZE
	.align		4
.L_47:
        /*0120*/ 	.byte	0x04, 0x12
        /*0122*/ 	.short	(.L_49 - .L_48)
	.align		4
.L_48:
        /*0124*/ 	.word	index@(_Z10include_bcPddddiiS_)
        /*0128*/ 	.word	0x00000000


	//----- nvinfo : EIATTR_MIN_STACK_SIZE
	.align		4
.L_49:
        /*012c*/ 	.byte	0x04, 0x12
        /*012e*/ 	.short	(.L_51 - .L_50)
	.align		4
.L_50:
        /*0130*/ 	.word	index@(_Z3cx0Pdii)
        /*0134*/ 	.word	0x00000000


	//----- nvinfo : EIATTR_MIN_STACK_SIZE
	.align		4
.L_51:
        /*0138*/ 	.byte	0x04, 0x12
        /*013a*/ 	.short	(.L_53 - .L_52)
	.align		4
.L_52:
        /*013c*/ 	.word	index@(_Z7Mfunc3DPdS_S_ddddiiiS_)
        /*0140*/ 	.word	0x00000000


	//----- nvinfo : EIATTR_MIN_STACK_SIZE
	.align		4
.L_53:
        /*0144*/ 	.byte	0x04, 0x12
        /*0146*/ 	.short	(.L_55 - .L_54)
	.align		4
.L_54:
        /*0148*/ 	.word	index@(_Z7Mfunc2DPdS_dddiiS_)
        /*014c*/ 	.word	0x00000000


	//----- nvinfo : EIATTR_MIN_STACK_SIZE
	.align		4
.L_55:
        /*0150*/ 	.byte	0x04, 0x12
        /*0152*/ 	.short	(.L_57 - .L_56)
	.align		4
.L_56:
        /*0154*/ 	.word	index@(_Z5VfuncPddiS_)
        /*0158*/ 	.word	0x00000000


	//----- nvinfo : EIATTR_MIN_STACK_SIZE
	.align		4
.L_57:
        /*015c*/ 	.byte	0x04, 0x12
        /*015e*/ 	.short	(.L_59 - .L_58)
	.align		4
.L_58:
        /*0160*/ 	.word	index@(_Z19inject_mutations_3DPdiddd)
        /*0164*/ 	.word	0x00000000


	//----- nvinfo : EIATTR_MIN_STACK_SIZE
	.align		4
.L_59:
        /*0168*/ 	.byte	0x04, 0x12
        /*016a*/ 	.short	(.L_61 - .L_60)
	.align		4
.L_60:
        /*016c*/ 	.word	index@(_Z19inject_mutations_2DPdidd)
        /*0170*/ 	.word	0x00000000
.L_61:


//--------------------- .nv.compat                --------------------------
	.section	.nv.compat,"",@"SHT_CUDA_COMPAT_INFO"
	.align	4
        /*0000*/ 	.byte	0x02, 0x09, 0x00, 0x00, 0x02, 0x02, 0x01, 0x00, 0x02, 0x05, 0x05, 0x00, 0x03, 0x07, 0x01, 0x01
        /*0010*/ 	.byte	0x02, 0x03, 0x00, 0x00, 0x02, 0x06, 0x01, 0x00, 0x04, 0x0b, 0x08, 0x00, 0x01, 0x00, 0x00, 0x00
        /*0020*/ 	.byte	0x00, 0x00, 0x00, 0x00


//--------------------- .nv.info._Z15compute_bc_nobcPdS_S_S_diiS_S_ --------------------------
	.section	.nv.info._Z15compute_bc_nobcPdS_S_S_diiS_S_,"",@"SHT_CUDA_INFO"
	.sectionflags	@""
	.align	4


	//----- nvinfo : EIATTR_CUDA_API_VERSION
	.align		4
        /*0000*/ 	.byte	0x04, 0x37
        /*0002*/ 	.short	(.L_63 - .L_62)
.L_62:
        /*0004*/ 	.word	0x00000082


	//----- nvinfo : EIATTR_KPARAM_INFO
	.align		4
.L_63:
        /*0008*/ 	.byte	0x04, 0x17
        /*000a*/ 	.short	(.L_65 - .L_64)
.L_64:
        /*000c*/ 	.word	0x00000000
        /*0010*/ 	.short	0x0008
        /*0012*/ 	.short	0x0038
        /*0014*/ 	.byte	0x00, 0xf5, 0x21, 0x00


	//----- nvinfo : EIATTR_KPARAM_INFO
	.align		4
.L_65:
        /*0018*/ 	.byte	0x04, 0x17
        /*001a*/ 	.short	(.L_67 - .L_66)
.L_66:
        /*001c*/ 	.word	0x00000000
        /*0020*/ 	.short	0x0007
        /*0022*/ 	.short	0x0030
        /*0024*/ 	.byte	0x00, 0xf5, 0x21, 0x00


	//----- nvinfo : EIATTR_KPARAM_INFO
	.align		4
.L_67:
        /*0028*/ 	.byte	0x04, 0x17
        /*002a*/ 	.short	(.L_69 - .L_68)
.L_68:
        /*002c*/ 	.word	0x00000000
        /*0030*/ 	.short	0x0006
        /*0032*/ 	.short	0x002c
        /*0034*/ 	.byte	0x00, 0xf0, 0x11, 0x00


	//----- nvinfo : EIATTR_KPARAM_INFO
	.align		4
.L_69:
        /*0038*/ 	.byte	0x04, 0x17
        /*003a*/ 	.short	(.L_71 - .L_70)
.L_70:
        /*003c*/ 	.word	0x00000000
        /*0040*/ 	.short	0x0005
        /*0042*/ 	.short	0x0028
        /*0044*/ 	.byte	0x00, 0xf0, 0x11, 0x00


	//----- nvinfo : EIATTR_KPARAM_INFO
	.align		4
.L_71:
        /*0048*/ 	.byte	0x04, 0x17
        /*004a*/ 	.short	(.L_73 - .L_72)
.L_72:
        /*004c*/ 	.word	0x00000000
        /*0050*/ 	.short	0x0004
        /*0052*/ 	.short	0x0020
        /*0054*/ 	.byte	0x00, 0xf0, 0x21, 0x00


	//----- nvinfo : EIATTR_KPARAM_INFO
	.align		4
.L_73:
        /*0058*/ 	.byte	0x04, 0x17
        /*005a*/ 	.short	(.L_75 - .L_74)
.L_74:
        /*005c*/ 	.word	0x00000000
        /*0060*/ 	.short	0x0003
        /*0062*/ 	.short	0x0018
        /*0064*/ 	.byte	0x00, 0xf5, 0x21, 0x00


	//----- nvinfo : EIATTR_KPARAM_INFO
	.align		4
.L_75:
        /*0068*/ 	.byte	0x04, 0x17
        /*006a*/ 	.short	(.L_77 - .L_76)
.L_76:
        /*006c*/ 	.word	0x00000000
        /*0070*/ 	.short	0x0002
        /*0072*/ 	.short	0x0010
        /*0074*/ 	.byte	0x00, 0xf5, 0x21, 0x00


	//----- nvinfo : EIATTR_KPARAM_INFO
	.align		4
.L_77:
        /*0078*/ 	.byte	0x04, 0x17
        /*007a*/ 	.short	(.L_79 - .L_78)
.L_78:
        /*007c*/ 	.word	0x00000000
        /*0080*/ 	.short	0x0001
        /*0082*/ 	.short	0x0008
        /*0084*/ 	.byte	0x00, 0xf5, 0x21, 0x00


	//----- nvinfo : EIATTR_KPARAM_INFO
	.align		4
.L_79:
        /*0088*/ 	.byte	0x04, 0x17
        /*008a*/ 	.short	(.L_81 - .L_80)
.L_80:
        /*008c*/ 	.word	0x00000000
        /*0090*/ 	.short	0x0000
        /*0092*/ 	.short	0x0000
        /*0094*/ 	.byte	0x00, 0xf5, 0x21, 0x00


	//----- nvinfo : EIATTR_SPARSE_MMA_MASK
	.align		4
.L_81:
        /*0098*/ 	.byte	0x03, 0x50
        /*009a*/ 	.short	0x0000


	//----- nvinfo : EIATTR_MAXREG_COUNT
	.align		4
        /*009c*/ 	.byte	0x03, 0x1b
        /*009e*/ 	.short	0x00ff


	//----- nvinfo : EIATTR_MERCURY_ISA_VERSION
	.align		4
        /*00a0*/ 	.byte	0x03, 0x5f
        /*00a2*/ 	.short	0x0101


	//----- nvinfo : EIATTR_VRC_CTA_INIT_COUNT
	.align		4
        /*00a4*/ 	.byte	0x02, 0x4a
	.zero		1
	.zero		1


	//----- nvinfo : EIATTR_EXIT_INSTR_OFFSETS
	.align		4
        /*00a8*/ 	.byte	0x04, 0x1c
        /*00aa*/ 	.short	(.L_83 - .L_82)


	//   ....[0]....
.L_82:
        /*00ac*/ 	.word	0x000001b0


	//   ....[1]....
        /*00b0*/ 	.word	0x000004c0


	//----- nvinfo : EIATTR_CRS_STACK_SIZE
	.align		4
.L_83:
        /*00b4*/ 	.byte	0x04, 0x1e
        /*00b6*/ 	.short	(.L_85 - .L_84)
.L_84:
        /*00b8*/ 	.word	0x00000000


	//----- nvinfo : EIATTR_CBANK_PARAM_SIZE
	.align		4
.L_85:
        /*00bc*/ 	.byte	0x03, 0x19
        /*00be*/ 	.short	0x0040


	//----- nvinfo : EIATTR_PARAM_CBANK
	.align		4
        /*00c0*/ 	.byte	0x04, 0x0a
        /*00c2*/ 	.short	(.L_87 - .L_86)
	.align		4
.L_86:
        /*00c4*/ 	.word	index@(.nv.constant0._Z15compute_bc_nobcPdS_S_S_diiS_S_)
        /*00c8*/ 	.short	0x0380
        /*00ca*/ 	.short	0x0040


	//----- nvinfo : EIATTR_SW_WAR
	.align		4
.L_87:
        /*00cc*/ 	.byte	0x04, 0x36
        /*00ce*/ 	.short	(.L_89 - .L_88)
.L_88:
        /*00d0*/ 	.word	0x00000008
.L_89:


//--------------------- .nv.info._Z15compute_ab_nobcPdS_S_S_diiS_S_ --------------------------
	.section	.nv.info._Z15compute_ab_nobcPdS_S_S_diiS_S_,"",@"SHT_CUDA_INFO"
	.sectionflags	@""
	.align	4


	//----- nvinfo : EIATTR_CUDA_API_VERSION
	.align		4
        /*0000*/ 	.byte	0x04, 0x37
        /*0002*/ 	.short	(.L_91 - .L_90)
.L_90:
        /*0004*/ 	.word	0x00000082


	//----- nvinfo : EIATTR_KPARAM_INFO
	.align		4
.L_91:
        /*0008*/ 	.byte	0x04, 0x17
        /*000a*/ 	.short	(.L_93 - .L_92)
.L_92:
        /*000c*/ 	.word	0x00000000
        /*0010*/ 	.short	0x0008
        /*0012*/ 	.short	0x0038
        /*0014*/ 	.byte	0x00, 0xf5, 0x21, 0x00


	//----- nvinfo : EIATTR_KPARAM_INFO
	.align		4
.L_93:
        /*0018*/ 	.byte	0x04, 0x17
        /*001a*/ 	.short	(.L_95 - .L_94)
.L_94:
        /*001c*/ 	.word	0x00000000
        /*0020*/ 	.short	0x0007
        /*0022*/ 	.short	0x0030
        /*0024*/ 	.byte	0x00, 0xf5, 0x21, 0x00


	//----- nvinfo : EIATTR_KPARAM_INFO
	.align		4
.L_95:
        /*0028*/ 	.byte	0x04, 0x17
        /*002a*/ 	.short	(.L_97 - .L_96)
.L_96:
        /*002c*/ 	.word	0x00000000
        /*0030*/ 	.short	0x0006
        /*0032*/ 	.short	0x002c
        /*0034*/ 	.byte	0x00, 0xf0, 0x11, 0x00


	//----- nvinfo : EIATTR_KPARAM_INFO
	.align		4
.L_97:
        /*0038*/ 	.byte	0x04, 0x17
        /*003a*/ 	.short	(.L_99 - .L_98)
.L_98:
        /*003c*/ 	.word	0x00000000
        /*0040*/ 	.short	0x0005
        /*0042*/ 	.short	0x0028
        /*0044*/ 	.byte	0x00, 0xf0, 0x11, 0x00


	//----- nvinfo : EIATTR_KPARAM_INFO
	.align		4
.L_99:
        /*0048*/ 	.byte	0x04, 0x17
        /*004a*/ 	.short	(.L_101 - .L_100)
.L_100:
        /*004c*/ 	.word	0x00000000
        /*0050*/ 	.short	0x0004
        /*0052*/ 	.short	0x0020
        /*0054*/ 	.byte	0x00, 0xf0, 0x21, 0x00


	//----- nvinfo : EIATTR_KPARAM_INFO
	.align		4
.L_101:
        /*0058*/ 	.byte	0x04, 0x17
        /*005a*/ 	.short	(.L_103 - .L_102)
.L_102:
        /*005c*/ 	.word	0x00000000
        /*0060*/ 	.short	0x0003
        /*0062*/ 	.short	0x0018
        /*0064*/ 	.byte	0x00, 0xf5, 0x21, 0x00


	//----- nvinfo : EIATTR_KPARAM_INFO
	.align		4
.L_103:
        /*0068*/ 	.byte	0x04, 0x17
        /*006a*/ 	.short	(.L_105 - .L_104)
.L_104:
        /*006c*/ 	.word	0x00000000
        /*0070*/ 	.short	0x0002
        /*0072*/ 	.short	0x0010
        /*0074*/ 	.byte	0x00, 0xf5, 0x21, 0x00


	//----- nvinfo : EIATTR_KPARAM_INFO
	.align		4
.L_105:
        /*0078*/ 	.byte	0x04, 0x17
        /*007a*/ 	.short	(.L_107 - .L_106)
.L_106:
        /*007c*/ 	.word	0x00000000
        /*0080*/ 	.short	0x0001
        /*0082*/ 	.short	0x0008
        /*0084*/ 	.byte	0x00, 0xf5, 0x21, 0x00


	//----- nvinfo : EIATTR_KPARAM_INFO
	.align		4
.L_107:
        /*0088*/ 	.byte	0x04, 0x17
        /*008a*/ 	.short	(.L_109 - .L_108)
.L_108:
        /*008c*/ 	.word	0x00000000
        /*0090*/ 	.short	0x0000
        /*0092*/ 	.short	0x0000
        /*0094*/ 	.byte	0x00, 0xf5, 0x21, 0x00


	//----- nvinfo : EIATTR_SPARSE_MMA_MASK
	.align		4
.L_109:
        /*0098*/ 	.byte	0x03, 0x50
        /*009a*/ 	.short	0x0000


	//----- nvinfo : EIATTR_MAXREG_COUNT
	.align		4
        /*009c*/ 	.byte	0x03, 0x1b
        /*009e*/ 	.short	0x00ff


	//----- nvinfo : EIATTR_MERCURY_ISA_VERSION
	.align		4
        /*00a0*/ 	.byte	0x03, 0x5f
        /*00a2*/ 	.short	0x0101


	//----- nvinfo : EIATTR_VRC_CTA_INIT_COUNT
	.align		4
        /*00a4*/ 	.byte	0x02, 0x4a
	.zero		1
	.zero		1


	//----- nvinfo : EIATTR_EXIT_INSTR_OFFSETS
	.align		4
        /*00a8*/ 	.byte	0x04, 0x1c
        /*00aa*/ 	.short	(.L_111 - .L_110)


	//   ....[0]....
.L_110:
        /*00ac*/ 	.word	0x000001b0


	//   ....[1]....
        /*00b0*/ 	.word	0x000004c0


	//----- nvinfo : EIATTR_CRS_STACK_SIZE
	.align		4
.L_111:
        /*00b4*/ 	.byte	0x04, 0x1e
        /*00b6*/ 	.short	(.L_113 - .L_112)
.L_112:
        /*00b8*/ 	.word	0x00000000


	//----- nvinfo : EIATTR_CBANK_PARAM_SIZE
	.align		4
.L_113:
        /*00bc*/ 	.byte	0x03, 0x19
        /*00be*/ 	.short	0x0040


	//----- nvinfo : EIATTR_PARAM_CBANK
	.align		4
        /*00c0*/ 	.byte	0x04, 0x0a
        /*00c2*/ 	.short	(.L_115 - .L_114)
	.align		4
.L_114:
        /*00c4*/ 	.word	index@(.nv.constant0._Z15compute_ab_nobcPdS_S_S_diiS_S_)
        /*00c8*/ 	.short	0x0380
        /*00ca*/ 	.short	0x0040


	//----- nvinfo : EIATTR_SW_WAR
	.align		4
.L_115:
        /*00cc*/ 	.byte	0x04, 0x36
        /*00ce*/ 	.short	(.L_117 - .L_116)
.L_116:
        /*00d0*/ 	.word	0x00000008
.L_117:


//--------------------- .nv.info._Z10include_bcPddddiiS_ --------------------------
	.section	.nv.info._Z10include_bcPddddiiS_,"",@"SHT_CUDA_INFO"
	.sectionflags	@""
	.align	4


	//----- nvinfo : EIATTR_CUDA_API_VERSION
	.align		4
        /*0000*/ 	.byte	0x04, 0x37
        /*0002*/ 	.short	(.L_119 - .L_118)
.L_118:
        /*0004*/ 	.word	0x00000082


	//----- nvinfo : EIATTR_KPARAM_INFO
	.align		4
.L_119:
        /*0008*/ 	.byte	0x04, 0x17
        /*000a*/ 	.short	(.L_121 - .L_120)
.L_120:
        /*000c*/ 	.word	0x00000000
        /*0010*/ 	.short	0x0006
        /*0012*/ 	.short	0x0028
        /*0014*/ 	.byte	0x00, 0xf5, 0x21, 0x00


	//----- nvinfo : EIATTR_KPARAM_INFO
	.align		4
.L_121:
        /*0018*/ 	.byte	0x04, 0x17
        /*001a*/ 	.short	(.L_123 - .L_122)
.L_122:
        /*001c*/ 	.word	0x00000000
        /*0020*/ 	.short	0x0005
        /*0022*/ 	.short	0x0024
        /*0024*/ 	.byte	0x00, 0xf0, 0x11, 0x00


	//----- nvinfo : EIATTR_KPARAM_INFO
	.align		4
.L_123:
        /*0028*/ 	.byte	0x04, 0x17
        /*002a*/ 	.short	(.L_125 - .L_124)
.L_124:
        /*002c*/ 	.word	0x00000000
        /*0030*/ 	.short	0x0004
        /*0032*/ 	.short	0x0020
        /*0034*/ 	.byte	0x00, 0xf0, 0x11, 0x00


	//----- nvinfo : EIATTR_KPARAM_INFO
	.align		4
.L_125:
        /*0038*/ 	.byte	0x04, 0x17
        /*003a*/ 	.short	(.L_127 - .L_126)
.L_126:
        /*003c*/ 	.word	0x00000000
        /*0040*/ 	.short	0x0003
        /*0042*/ 	.short	0x0018
        /*0044*/ 	.byte	0x00, 0xf0, 0x21, 0x00


	//----- nvinfo : EIATTR_KPARAM_INFO
	.align		4
.L_127:
        /*0048*/ 	.byte	0x04, 0x17
        /*004a*/ 	.short	(.L_129 - .L_128)
.L_128:
        /*004c*/ 	.word	0x00000000
        /*0050*/ 	.short	0x0002
        /*0052*/ 	.short	0x0010
        /*0054*/ 	.byte	0x00, 0xf0, 0x21, 0x00


	//----- nvinfo : EIATTR_KPARAM_INFO
	.align		4
.L_129:
        /*0058*/ 	.byte	0x04, 0x17
        /*005a*/ 	.short	(.L_131 - .L_130)
.L_130:
        /*005c*/ 	.word	0x00000000
        /*0060*/ 	.short	0x0001
        /*0062*/ 	.short	0x0008
        /*0064*/ 	.byte	0x00, 0xf0, 0x21, 0x00


	//----- nvinfo : EIATTR_KPARAM_INFO
	.align		4
.L_131:
        /*0068*/ 	.byte	0x04, 0x17
        /*006a*/ 	.short	(.L_133 - .L_132)
.L_132:
        /*006c*/ 	.word	0x00000000
        /*0070*/ 	.short	0x0000
        /*0072*/ 	.short	0x0000
        /*0074*/ 	.byte	0x00, 0xf5, 0x21, 0x00


	//----- nvinfo : EIATTR_SPARSE_MMA_MASK
	.align		4
.L_133:
        /*0078*/ 	.byte	0x03, 0x50
        /*007a*/ 	.short	0x0000


	//----- nvinfo : EIATTR_MAXREG_COUNT
	.align		4
        /*007c*/ 	.byte	0x03, 0x1b
        /*007e*/ 	.short	0x00ff


	//----- nvinfo : EIATTR_MERCURY_ISA_VERSION
	.align		4
        /*0080*/ 	.byte	0x03, 0x5f
        /*0082*/ 	.short	0x0101


	//----- nvinfo : EIATTR_VRC_CTA_INIT_COUNT
	.align		4
        /*0084*/ 	.byte	0x02, 0x4a
	.zero		1
	.zero		1


	//----- nvinfo : EIATTR_EXIT_INSTR_OFFSETS
	.align		4
        /*0088*/ 	.byte	0x04, 0x1c
        /*008a*/ 	.short	(.L_135 - .L_134)


	//   ....[0]....
.L_134:
        /*008c*/ 	.word	0x00000420


	//   ....[1]....
        /*0090*/ 	.word	0x000007a0


	//----- nvinfo : EIATTR_CRS_STACK_SIZE
	.align		4
.L_135:
        /*0094*/ 	.byte	0x04, 0x1e
        /*0096*/ 	.short	(.L_137 - .L_136)
.L_136:
        /*0098*/ 	.word	0x00000000


	//----- nvinfo : EIATTR_CBANK_PARAM_SIZE
	.align		4
.L_137:
        /*009c*/ 	.byte	0x03, 0x19
        /*009e*/ 	.short	0x0030


	//----- nvinfo : EIATTR_PARAM_CBANK
	.align		4
        /*00a0*/ 	.byte	0x04, 0x0a
        /*00a2*/ 	.short	(.L_139 - .L_138)
	.align		4
.L_138:
        /*00a4*/ 	.word	index@(.nv.constant0._Z10include_bcPddddiiS_)
        /*00a8*/ 	.short	0x0380
        /*00aa*/ 	.short	0x0030


	//----- nvinfo : EIATTR_SW_WAR
	.align		4
.L_139:
        /*00ac*/ 	.byte	0x04, 0x36
        /*00ae*/ 	.short	(.L_141 - .L_140)
.L_140:
        /*00b0*/ 	.word	0x00000008
.L_141:


//--------------------- .nv.info._Z3cx0Pdii       --------------------------
	.section	.nv.info._Z3cx0Pdii,"",@"SHT_CUDA_INFO"
	.sectionflags	@""
	.align	4


	//----- nvinfo : EIATTR_CUDA_API_VERSION
	.align		4
        /*0000*/ 	.byte	0x04, 0x37
        /*0002*/ 	.short	(.L_143 - .L_142)
.L_142:
        /*0004*/ 	.word	0x00000082


	//----- nvinfo : EIATTR_KPARAM_INFO
	.align		4
.L_143:
        /*0008*/ 	.byte	0x04, 0x17
        /*000a*/ 	.short	(.L_145 - .L_144)
.L_144:
        /*000c*/ 	.word	0x00000000
        /*0010*/ 	.short	0x0002
        /*0012*/ 	.short	0x000c
        /*0014*/ 	.byte	0x00, 0xf0, 0x11, 0x00


	//----- nvinfo : EIATTR_KPARAM_INFO
	.align		4
.L_145:
        /*0018*/ 	.byte	0x04, 0x17
        /*001a*/ 	.short	(.L_147 - .L_146)
.L_146:
        /*001c*/ 	.word	0x00000000
        /*0020*/ 	.short	0x0001
        /*0022*/ 	.short	0x0008
        /*0024*/ 	.byte	0x00, 0xf0, 0x11, 0x00


	//----- nvinfo : EIATTR_KPARAM_INFO
	.align		4
.L_147:
        /*0028*/ 	.byte	0x04, 0x17
        /*002a*/ 	.short	(.L_149 - .L_148)
.L_148:
        /*002c*/ 	.word	0x00000000
        /*0030*/ 	.short	0x0000
        /*0032*/ 	.short	0x0000
        /*0034*/ 	.byte	0x00, 0xf5, 0x21, 0x00


	//----- nvinfo : EIATTR_SPARSE_MMA_MASK
	.align		4
.L_149:
        /*0038*/ 	.byte	0x03, 0x50
        /*003a*/ 	.short	0x0000


	//----- nvinfo : EIATTR_MAXREG_COUNT
	.align		4
        /*003c*/ 	.byte	0x03, 0x1b
        /*003e*/ 	.short	0x00ff


	//----- nvinfo : EIATTR_MERCURY_ISA_VERSION
	.align		4
        /*0040*/ 	.byte	0x03, 0x5f
        /*0042*/ 	.short	0x0101


	//----- nvinfo : EIATTR_VRC_CTA_INIT_COUNT
	.align		4
        /*0044*/ 	.byte	0x02, 0x4a
	.zero		1
	.zero		1


	//----- nvinfo : EIATTR_EXIT_INSTR_OFFSETS
	.align		4
        /*0048*/ 	.byte	0x04, 0x1c
        /*004a*/ 	.short	(.L_151 - .L_150)


	//   ....[0]....
.L_150:
        /*004c*/ 	.word	0x00000070


	//   ....[1]....
        /*0050*/ 	.word	0x000000f0


	//----- nvinfo : EIATTR_CBANK_PARAM_SIZE
	.align		4
.L_151:
        /*0054*/ 	.byte	0x03, 0x19
        /*0056*/ 	.short	0x0010


	//----- nvinfo : EIATTR_PARAM_CBANK
	.align		4
        /*0058*/ 	.byte	0x04, 0x0a
        /*005a*/ 	.short	(.L_153 - .L_152)
	.align		4
.L_152:
        /*005c*/ 	.word	index@(.nv.constant0._Z3cx0Pdii)
        /*0060*/ 	.short	0x0380
        /*0062*/ 	.short	0x0010


	//----- nvinfo : EIATTR_SW_WAR
	.align		4
.L_153:
        /*0064*/ 	.byte	0x04, 0x36
        /*0066*/ 	.short	(.L_155 - .L_154)
.L_154:
        /*0068*/ 	.word	0x00000008
.L_155:


//--------------------- .nv.info._Z7Mfunc3DPdS_S_ddddiiiS_ --------------------------
	.section	.nv.info._Z7Mfunc3DPdS_S_ddddiiiS_,"",@"SHT_CUDA_INFO"
	.sectionflags	@""
	.align	4


	//----- nvinfo : EIATTR_CUDA_API_VERSION
	.align		4
        /*0000*/ 	.byte	0x04, 0x37
        /*0002*/ 	.short	(.L_157 - .L_156)
.L_156:
        /*0004*/ 	.word	0x00000082


	//----- nvinfo : EIATTR_KPARAM_INFO
	.align		4
.L_157:
        /*0008*/ 	.byte	0x04, 0x17
        /*000a*/ 	.short	(.L_159 - .L_158)
.L_158:
        /*000c*/ 	.word	0x00000000
        /*0010*/ 	.short	0x000a
        /*0012*/ 	.short	0x0048
        /*0014*/ 	.byte	0x00, 0xf5, 0x21, 0x00


	//----- nvinfo : EIATTR_KPARAM_INFO
	.align		4
.L_159:
        /*0018*/ 	.byte	0x04, 0x17
        /*001a*/ 	.short	(.L_161 - .L_160)
.L_160:
        /*001c*/ 	.word	0x00000000
        /*0020*/ 	.short	0x0009
        /*0022*/ 	.short	0x0040
        /*0024*/ 	.byte	0x00, 0xf0, 0x11, 0x00


	//----- nvinfo : EIATTR_KPARAM_INFO
	.align		4
.L_161:
        /*0028*/ 	.byte	0x04, 0x17
        /*002a*/ 	.short	(.L_163 - .L_162)
.L_162:
        /*002c*/ 	.word	0x00000000
        /*0030*/ 	.short	0x0008
        /*0032*/ 	.short	0x003c
        /*0034*/ 	.byte	0x00, 0xf0, 0x11, 0x00


	//----- nvinfo : EIATTR_KPARAM_INFO
	.align		4
.L_163:
        /*0038*/ 	.byte	0x04, 0x17
        /*003a*/ 	.short	(.L_165 - .L_164)
.L_164:
        /*003c*/ 	.word	0x00000000
        /*0040*/ 	.short	0x0007
        /*0042*/ 	.short	0x0038
        /*0044*/ 	.byte	0x00, 0xf0, 0x11, 0x00


	//----- nvinfo : EIATTR_KPARAM_INFO
	.align		4
.L_165:
        /*0048*/ 	.byte	0x04, 0x17
        /*004a*/ 	.short	(.L_167 - .L_166)
.L_166:
        /*004c*/ 	.word	0x00000000
        /*0050*/ 	.short	0x0006
        /*0052*/ 	.short	0x0030
        /*0054*/ 	.byte	0x00, 0xf0, 0x21, 0x00


	//----- nvinfo : EIATTR_KPARAM_INFO
	.align		4
.L_167:
        /*0058*/ 	.byte	0x04, 0x17
        /*005a*/ 	.short	(.L_169 - .L_168)
.L_168:
        /*005c*/ 	.word	0x00000000
        /*0060*/ 	.short	0x0005
        /*0062*/ 	.short	0x0028
        /*0064*/ 	.byte	0x00, 0xf0, 0x21, 0x00


	//----- nvinfo : EIATTR_KPARAM_INFO
	.align		4
.L_169:
        /*0068*/ 	.byte	0x04, 0x17
        /*006a*/ 	.short	(.L_171 - .L_170)
.L_170:
        /*006c*/ 	.word	0x00000000
        /*0070*/ 	.short	0x0004
        /*0072*/ 	.short	0x0020
        /*0074*/ 	.byte	0x00, 0xf0, 0x21, 0x00


	//----- nvinfo : EIATTR_KPARAM_INFO
	.align		4
.L_171:
        /*0078*/ 	.byte	0x04, 0x17
        /*007a*/ 	.short	(.L_173 - .L_172)
.L_172:
        /*007c*/ 	.word	0x00000000
        /*0080*/ 	.short	0x0003
        /*0082*/ 	.short	0x0018
        /*0084*/ 	.byte	0x00, 0xf0, 0x21, 0x00


	//----- nvinfo : EIATTR_KPARAM_INFO
	.align		4
.L_173:
        /*0088*/ 	.byte	0x04, 0x17
        /*008a*/ 	.short	(.L_175 - .L_174)
.L_174:
        /*008c*/ 	.word	0x00000000
        /*0090*/ 	.short	0x0002
        /*0092*/ 	.short	0x0010
        /*0094*/ 	.byte	0x00, 0xf5, 0x21, 0x00


	//----- nvinfo : EIATTR_KPARAM_INFO
	.align		4
.L_175:
        /*0098*/ 	.byte	0x04, 0x17
        /*009a*/ 	.short	(.L_177 - .L_176)
.L_176:
        /*009c*/ 	.word	0x00000000
        /*00a0*/ 	.short	0x0001
        /*00a2*/ 	.short	0x0008
        /*00a4*/ 	.byte	0x00, 0xf5, 0x21, 0x00


	//----- nvinfo : EIATTR_KPARAM_INFO
	.align		4
.L_177:
        /*00a8*/ 	.byte	0x04, 0x17
        /*00aa*/ 	.short	(.L_179 - .L_178)
.L_178:
        /*00ac*/ 	.word	0x00000000
        /*00b0*/ 	.short	0x0000
        /*00b2*/ 	.short	0x0000
        /*00b4*/ 	.byte	0x00, 0xf5, 0x21, 0x00


	//----- nvinfo : EIATTR_SPARSE_MMA_MASK
	.align		4
.L_179:
        /*00b8*/ 	.byte	0x03, 0x50
        /*00ba*/ 	.short	0x0000


	//----- nvinfo : EIATTR_MAXREG_COUNT
	.align		4
        /*00bc*/ 	.byte	0x03, 0x1b
        /*00be*/ 	.short	0x00ff


	//----- nvinfo : EIATTR_MERCURY_ISA_VERSION
	.align		4
        /*00c0*/ 	.byte	0x03, 0x5f
        /*00c2*/ 	.short	0x0101


	//----- nvinfo : EIATTR_VRC_CTA_INIT_COUNT
	.align		4
        /*00c4*/ 	.byte	0x02, 0x4a
	.zero		1
	.zero		1


	//----- nvinfo : EIATTR_EXIT_INSTR_OFFSETS
	.align		4
        /*00c8*/ 	.byte	0x04, 0x1c
        /*00ca*/ 	.short	(.L_181 - .L_180)


	//   ....[0]....
.L_180:
        /*00cc*/ 	.word	0x00000400


	//   ....[1]....
        /*00d0*/ 	.word	0x00000630


	//----- nvinfo : EIATTR_CBANK_PARAM_SIZE
	.align		4
.L_181:
        /*00d4*/ 	.byte	0x03, 0x19
        /*00d6*/ 	.short	0x0050


	//----- nvinfo : EIATTR_PARAM_CBANK
	.align		4
        /*00d8*/ 	.byte	0x04, 0x0a
        /*00da*/ 	.short	(.L_183 - .L_182)
	.align		4
.L_182:
        /*00dc*/ 	.word	index@(.nv.constant0._Z7Mfunc3DPdS_S_ddddiiiS_)
        /*00e0*/ 	.short	0x0380
        /*00e2*/ 	.short	0x0050


	//----- nvinfo : EIATTR_SW_WAR
	.align		4
.L_183:
        /*00e4*/ 	.byte	0x04, 0x36
        /*00e6*/ 	.short	(.L_185 - .L_184)
.L_184:
        /*00e8*/ 	.word	0x00000008
.L_185:


//--------------------- .nv.info._Z7Mfunc2DPdS_dddiiS_ --------------------------
	.section	.nv.info._Z7Mfunc2DPdS_dddiiS_,"",@"SHT_CUDA_INFO"
	.sectionflags	@""
	.align	4


	//----- nvinfo : EIATTR_CUDA_API_VERSION
	.align		4
        /*0000*/ 	.byte	0x04, 0x37
        /*0002*/ 	.short	(.L_187 - .L_186)
.L_186:
        /*0004*/ 	.word	0x00000082


	//----- nvinfo : EIATTR_KPARAM_INFO
	.align		4
.L_187:
        /*0008*/ 	.byte	0x04, 0x17
        /*000a*/ 	.short	(.L_189 - .L_188)
.L_188:
        /*000c*/ 	.word	0x00000000
        /*0010*/ 	.short	0x0007
        /*0012*/ 	.short	0x0030
        /*0014*/ 	.byte	0x00, 0xf5, 0x21, 0x00


	//----- nvinfo : EIATTR_KPARAM_INFO
	.align		4
.L_189:
        /*0018*/ 	.byte	0x04, 0x17
        /*001a*/ 	.short	(.L_191 - .L_190)
.L_190:
        /*001c*/ 	.word	0x00000000
        /*0020*/ 	.short	0x0006
        /*0022*/ 	.short	0x002c
        /*0024*/ 	.byte	0x00, 0xf0, 0x11, 0x00


	//----- nvinfo : EIATTR_KPARAM_INFO
	.align		4
.L_191:
        /*0028*/ 	.byte	0x04, 0x17
        /*002a*/ 	.short	(.L_193 - .L_192)
.L_192:
        /*002c*/ 	.word	0x00000000
        /*0030*/ 	.short	0x0005
        /*0032*/ 	.short	0x0028
        /*0034*/ 	.byte	0x00, 0xf0, 0x11, 0x00


	//----- nvinfo : EIATTR_KPARAM_INFO
	.align		4
.L_193:
        /*0038*/ 	.byte	0x04, 0x17
        /*003a*/ 	.short	(.L_195 - .L_194)
.L_194:
        /*003c*/ 	.word	0x00000000
        /*0040*/ 	.short	0x0004
        /*0042*/ 	.short	0x0020
        /*0044*/ 	.byte	0x00, 0xf0, 0x21, 0x00


	//----- nvinfo : EIATTR_KPARAM_INFO
	.align		4
.L_195:
        /*0048*/ 	.byte	0x04, 0x17
        /*004a*/ 	.short	(.L_197 - .L_196)
.L_196:
        /*004c*/ 	.word	0x00000000
        /*0050*/ 	.short	0x0003
        /*0052*/ 	.short	0x0018
        /*0054*/ 	.byte	0x00, 0xf0, 0x21, 0x00


	//----- nvinfo : EIATTR_KPARAM_INFO
	.align		4
.L_197:
        /*0058*/ 	.byte	0x04, 0x17
        /*005a*/ 	.short	(.L_199 - .L_198)
.L_198:
        /*005c*/ 	.word	0x00000000
        /*0060*/ 	.short	0x0002
        /*0062*/ 	.short	0x0010
        /*0064*/ 	.byte	0x00, 0xf0, 0x21, 0x00


	//----- nvinfo : EIATTR_KPARAM_INFO
	.align		4
.L_199:
        /*0068*/ 	.byte	0x04, 0x17
        /*006a*/ 	.short	(.L_201 - .L_200)
.L_200:
        /*006c*/ 	.word	0x00000000
        /*0070*/ 	.short	0x0001
        /*0072*/ 	.short	0x0008
        /*0074*/ 	.byte	0x00, 0xf5, 0x21, 0x00


	//----- nvinfo : EIATTR_KPARAM_INFO
	.align		4
.L_201:
        /*0078*/ 	.byte	0x04, 0x17
        /*007a*/ 	.short	(.L_203 - .L_202)
.L_202:
        /*007c*/ 	.word	0x00000000
        /*0080*/ 	.short	0x0000
        /*0082*/ 	.short	0x0000
        /*0084*/ 	.byte	0x00, 0xf5, 0x21, 0x00


	//----- nvinfo : EIATTR_SPARSE_MMA_MASK
	.align		4
.L_203:
        /*0088*/ 	.byte	0x03, 0x50
        /*008a*/ 	.short	0x0000


	//----- nvinfo : EIATTR_MAXREG_COUNT
	.align		4
        /*008c*/ 	.byte	0x03, 0x1b
        /*008e*/ 	.short	0x00ff


	//----- nvinfo : EIATTR_MERCURY_ISA_VERSION
	.align		4
        /*0090*/ 	.byte	0x03, 0x5f
        /*0092*/ 	.short	0x0101


	//----- nvinfo : EIATTR_VRC_CTA_INIT_COUNT
	.align		4
        /*0094*/ 	.byte	0x02, 0x4a
	.zero		1
	.zero		1


	//----- nvinfo : EIATTR_EXIT_INSTR_OFFSETS
	.align		4
        /*0098*/ 	.byte	0x04, 0x1c
        /*009a*/ 	.short	(.L_205 - .L_204)


	//   ....[0]....
.L_204:
        /*009c*/ 	.word	0x000001a0


	//   ....[1]....
        /*00a0*/ 	.word	0x00000350


	//----- nvinfo : EIATTR_CBANK_PARAM_SIZE
	.align		4
.L_205:
        /*00a4*/ 	.byte	0x03, 0x19
        /*00a6*/ 	.short	0x0038


	//----- nvinfo : EIATTR_PARAM_CBANK
	.align		4
        /*00a8*/ 	.byte	0x04, 0x0a
        /*00aa*/ 	.short	(.L_207 - .L_206)
	.align		4
.L_206:
        /*00ac*/ 	.word	index@(.nv.constant0._Z7Mfunc2DPdS_dddiiS_)
        /*00b0*/ 	.short	0x0380
        /*00b2*/ 	.short	0x0038


	//----- nvinfo : EIATTR_SW_WAR
	.align		4
.L_207:
        /*00b4*/ 	.byte	0x04, 0x36
        /*00b6*/ 	.short	(.L_209 - .L_208)
.L_208:
        /*00b8*/ 	.word	0x00000008
.L_209:


//--------------------- .nv.info._Z5VfuncPddiS_   --------------------------
	.section	.nv.info._Z5VfuncPddiS_,"",@"SHT_CUDA_INFO"
	.sectionflags	@""
	.align	4


	//----- nvinfo : EIATTR_CUDA_API_VERSION
	.align		4
        /*0000*/ 	.byte	0x04, 0x37
        /*0002*/ 	.short	(.L_211 - .L_210)
.L_210:
        /*0004*/ 	.word	0x00000082


	//----- nvinfo : EIATTR_KPARAM_INFO
	.align		4
.L_211:
        /*0008*/ 	.byte	0x04, 0x17
        /*000a*/ 	.short	(.L_213 - .L_212)
.L_212:
        /*000c*/ 	.word	0x00000000
        /*0010*/ 	.short	0x0003
        /*0012*/ 	.short	0x0018
        /*0014*/ 	.byte	0x00, 0xf5, 0x21, 0x00


	//----- nvinfo : EIATTR_KPARAM_INFO
	.align		4
.L_213:
        /*0018*/ 	.byte	0x04, 0x17
        /*001a*/ 	.short	(.L_215 - .L_214)
.L_214:
        /*001c*/ 	.word	0x00000000
        /*0020*/ 	.short	0x0002
        /*0022*/ 	.short	0x0010
        /*0024*/ 	.byte	0x00, 0xf0, 0x11, 0x00


	//----- nvinfo : EIATTR_KPARAM_INFO
	.align		4
.L_215:
        /*0028*/ 	.byte	0x04, 0x17
        /*002a*/ 	.short	(.L_217 - .L_216)
.L_216:
        /*002c*/ 	.word	0x00000000
        /*0030*/ 	.short	0x0001
        /*0032*/ 	.short	0x0008
        /*0034*/ 	.byte	0x00, 0xf0, 0x21, 0x00


	//----- nvinfo : EIATTR_KPARAM_INFO
	.align		4
.L_217:
        /*0038*/ 	.byte	0x04, 0x17
        /*003a*/ 	.short	(.L_219 - .L_218)
.L_218:
        /*003c*/ 	.word	0x00000000
        /*0040*/ 	.short	0x0000
        /*0042*/ 	.short	0x0000
        /*0044*/ 	.byte	0x00, 0xf5, 0x21, 0x00


	//----- nvinfo : EIATTR_SPARSE_MMA_MASK
	.align		4
.L_219:
        /*0048*/ 	.byte	0x03, 0x50
        /*004a*/ 	.short	0x0000


	//----- nvinfo : EIATTR_MAXREG_COUNT
	.align		4
        /*004c*/ 	.byte	0x03, 0x1b
        /*004e*/ 	.short	0x00ff


	//----- nvinfo : EIATTR_MERCURY_ISA_VERSION
	.align		4
        /*0050*/ 	.byte	0x03, 0x5f
        /*0052*/ 	.short	0x0101


	//----- nvinfo : EIATTR_VRC_CTA_INIT_COUNT
	.align		4
        /*0054*/ 	.byte	0x02, 0x4a
	.zero		1
	.zero		1


	//----- nvinfo : EIATTR_EXIT_INSTR_OFFSETS
	.align		4
        /*0058*/ 	.byte	0x04, 0x1c
        /*005a*/ 	.short	(.L_221 - .L_220)


	//   ....[0]....
.L_220:
        /*005c*/ 	.word	0x00000070


	//   ....[1]....
        /*0060*/ 	.word	0x00000250


	//----- nvinfo : EIATTR_CRS_STACK_SIZE
	.align		4
.L_221:
        /*0064*/ 	.byte	0x04, 0x1e
        /*0066*/ 	.short	(.L_223 - .L_222)
.L_222:
        /*0068*/ 	.word	0x00000000


	//----- nvinfo : EIATTR_CBANK_PARAM_SIZE
	.align		4
.L_223:
        /*006c*/ 	.byte	0x03, 0x19
        /*006e*/ 	.short	0x0020


	//----- nvinfo : EIATTR_PARAM_CBANK
	.align		4
        /*0070*/ 	.byte	0x04, 0x0a
        /*0072*/ 	.short	(.L_225 - .L_224)
	.align		4
.L_224:
        /*0074*/ 	.word	index@(.nv.constant0._Z5VfuncPddiS_)
        /*0078*/ 	.short	0x0380
        /*007a*/ 	.short	0x0020


	//----- nvinfo : EIATTR_SW_WAR
	.align		4
.L_225:
        /*007c*/ 	.byte	0x04, 0x36
        /*007e*/ 	.short	(.L_227 - .L_226)
.L_226:
        /*0080*/ 	.word	0x00000008
.L_227:


//--------------------- .nv.info._Z19inject_mutations_3DPdiddd --------------------------
	.section	.nv.info._Z19inject_mutations_3DPdiddd,"",@"SHT_CUDA_INFO"
	.sectionflags	@""
	.align	4


	//----- nvinfo : EIATTR_CUDA_API_VERSION
	.align		4
        /*0000*/ 	.byte	0x04, 0x37
        /*0002*/ 	.short	(.L_229 - .L_228)
.L_228:
        /*0004*/ 	.word	0x00000082


	//----- nvinfo : EIATTR_KPARAM_INFO
	.align		4
.L_229:
        /*0008*/ 	.byte	0x04, 0x17
        /*000a*/ 	.short	(.L_231 - .L_230)
.L_230:
        /*000c*/ 	.word	0x00000000
        /*0010*/ 	.short	0x0004
        /*0012*/ 	.short	0x0020
        /*0014*/ 	.byte	0x00, 0xf0, 0x21, 0x00


	//----- nvinfo : EIATTR_KPARAM_INFO
	.align		4
.L_231:
        /*0018*/ 	.byte	0x04, 0x17
        /*001a*/ 	.short	(.L_233 - .L_232)
.L_232:
        /*001c*/ 	.word	0x00000000
        /*0020*/ 	.short	0x0003
        /*0022*/ 	.short	0x0018
        /*0024*/ 	.byte	0x00, 0xf0, 0x21, 0x00


	//----- nvinfo : EIATTR_KPARAM_INFO
	.align		4
.L_233:
        /*0028*/ 	.byte	0x04, 0x17
        /*002a*/ 	.short	(.L_235 - .L_234)
.L_234:
        /*002c*/ 	.word	0x00000000
        /*0030*/ 	.short	0x0002
        /*0032*/ 	.short	0x0010
        /*0034*/ 	.byte	0x00, 0xf0, 0x21, 0x00


	//----- nvinfo : EIATTR_KPARAM_INFO
	.align		4
.L_235:
        /*0038*/ 	.byte	0x04, 0x17
        /*003a*/ 	.short	(.L_237 - .L_236)
.L_236:
        /*003c*/ 	.word	0x00000000
        /*0040*/ 	.short	0x0001
        /*0042*/ 	.short	0x0008
        /*0044*/ 	.byte	0x00, 0xf0, 0x11, 0x00


	//----- nvinfo : EIATTR_KPARAM_INFO
	.align		4
.L_237:
        /*0048*/ 	.byte	0x04, 0x17
        /*004a*/ 	.short	(.L_239 - .L_238)
.L_238:
        /*004c*/ 	.word	0x00000000
        /*0050*/ 	.short	0x0000
        /*0052*/ 	.short	0x0000
        /*0054*/ 	.byte	0x00, 0xf5, 0x21, 0x00


	//----- nvinfo : EIATTR_SPARSE_MMA_MASK
	.align		4
.L_239:
        /*0058*/ 	.byte	0x03, 0x50
        /*005a*/ 	.short	0x0000


	//----- nvinfo : EIATTR_MAXREG_COUNT
	.align		4
        /*005c*/ 	.byte	0x03, 0x1b
        /*005e*/ 	.short	0x00ff


	//----- nvinfo : EIATTR_MERCURY_ISA_VERSION
	.align		4
        /*0060*/ 	.byte	0x03, 0x5f
        /*0062*/ 	.short	0x0101


	//----- nvinfo : EIATTR_VRC_CTA_INIT_COUNT
	.align		4
        /*0064*/ 	.byte	0x02, 0x4a
	.zero		1
	.zero		1


	//----- nvinfo : EIATTR_EXIT_INSTR_OFFSETS
	.align		4
        /*0068*/ 	.byte	0x04, 0x1c
        /*006a*/ 	.short	(.L_241 - .L_240)


	//   ....[0]....
.L_240:
        /*006c*/ 	.word	0x00000130


	//----- nvinfo : EIATTR_CBANK_PARAM_SIZE
	.align		4
.L_241:
        /*0070*/ 	.byte	0x03, 0x19
        /*0072*/ 	.short	0x0028


	//----- nvinfo : EIATTR_PARAM_CBANK
	.align		4
        /*0074*/ 	.byte	0x04, 0x0a
        /*0076*/ 	.short	(.L_243 - .L_242)
	.align		4
.L_242:
        /*0078*/ 	.word	index@(.nv.constant0._Z19inject_mutations_3DPdiddd)
        /*007c*/ 	.short	0x0380
        /*007e*/ 	.short	0x0028


	//----- nvinfo : EIATTR_SW_WAR
	.align		4
.L_243:
        /*0080*/ 	.byte	0x04, 0x36
        /*0082*/ 	.short	(.L_245 - .L_244)
.L_244:
        /*0084*/ 	.word	0x00000008
.L_245:


//--------------------- .nv.info._Z19inject_mutations_2DPdidd --------------------------
	.section	.nv.info._Z19inject_mutations_2DPdidd,"",@"SHT_CUDA_INFO"
	.sectionflags	@""
	.align	4


	//----- nvinfo : EIATTR_CUDA_API_VERSION
	.align		4
        /*0000*/ 	.byte	0x04, 0x37
        /*0002*/ 	.short	(.L_247 - .L_246)
.L_246:
        /*0004*/ 	.word	0x00000082


	//----- nvinfo : EIATTR_KPARAM_INFO
	.align		4
.L_247:
        /*0008*/ 	.byte	0x04, 0x17
        /*000a*/ 	.short	(.L_249 - .L_248)
.L_248:
        /*000c*/ 	.word	0x00000000
        /*0010*/ 	.short	0x0003
        /*0012*/ 	.short	0x0018
        /*0014*/ 	.byte	0x00, 0xf0, 0x21, 0x00


	//----- nvinfo : EIATTR_KPARAM_INFO
	.align		4
.L_249:
        /*0018*/ 	.byte	0x04, 0x17
        /*001a*/ 	.short	(.L_251 - .L_250)
.L_250:
        /*001c*/ 	.word	0x00000000
        /*0020*/ 	.short	0x0002
        /*0022*/ 	.short	0x0010
        /*0024*/ 	.byte	0x00, 0xf0, 0x21, 0x00


	//----- nvinfo : EIATTR_KPARAM_INFO
	.align		4
.L_251:
        /*0028*/ 	.byte	0x04, 0x17
        /*002a*/ 	.short	(.L_253 - .L_252)
.L_252:
        /*002c*/ 	.word	0x00000000
        /*0030*/ 	.short	0x0001
        /*0032*/ 	.short	0x0008
        /*0034*/ 	.byte	0x00, 0xf0, 0x11, 0x00


	//----- nvinfo : EIATTR_KPARAM_INFO
	.align		4
.L_253:
        /*0038*/ 	.byte	0x04, 0x17
        /*003a*/ 	.short	(.L_255 - .L_254)
.L_254:
        /*003c*/ 	.word	0x00000000
        /*0040*/ 	.short	0x0000
        /*0042*/ 	.short	0x0000
        /*0044*/ 	.byte	0x00, 0xf5, 0x21, 0x00


	//----- nvinfo : EIATTR_SPARSE_MMA_MASK
	.align		4
.L_255:
        /*0048*/ 	.byte	0x03, 0x50
        /*004a*/ 	.short	0x0000


	//----- nvinfo : EIATTR_MAXREG_COUNT
	.align		4
        /*004c*/ 	.byte	0x03, 0x1b
        /*004e*/ 	.short	0x00ff


	//----- nvinfo : EIATTR_MERCURY_ISA_VERSION
	.align		4
        /*0050*/ 	.byte	0x03, 0x5f
        /*0052*/ 	.short	0x0101


	//----- nvinfo : EIATTR_VRC_CTA_INIT_COUNT
	.align		4
        /*0054*/ 	.byte	0x02, 0x4a
	.zero		1
	.zero		1


	//----- nvinfo : EIATTR_EXIT_INSTR_OFFSETS
	.align		4
        /*0058*/ 	.byte	0x04, 0x1c
        /*005a*/ 	.short	(.L_257 - .L_256)


	//   ....[0]....
.L_256:
        /*005c*/ 	.word	0x000000d0


	//----- nvinfo : EIATTR_CBANK_PARAM_SIZE
	.align		4
.L_257:
        /*0060*/ 	.byte	0x03, 0x19
        /*0062*/ 	.short	0x0020


	//----- nvinfo : EIATTR_PARAM_CBANK
	.align		4
        /*0064*/ 	.byte	0x04, 0x0a
        /*0066*/ 	.short	(.L_259 - .L_258)
	.align		4
.L_258:
        /*0068*/ 	.word	index@(.nv.constant0._Z19inject_mutations_2DPdidd)
        /*006c*/ 	.short	0x0380
        /*006e*/ 	.short	0x0020


	//----- nvinfo : EIATTR_SW_WAR
	.align		4
.L_259:
        /*0070*/ 	.byte	0x04, 0x36
        /*0072*/ 	.short	(.L_261 - .L_260)
.L_260:
        /*0074*/ 	.word	0x00000008
.L_261:


//--------------------- .nv.callgraph             --------------------------
	.section	.nv.callgraph,"",@"SHT_CUDA_CALLGRAPH"
	.align	4
	.sectionentsize	8
	.align		4
        /*0000*/ 	.word	0x00000000
	.align		4
        /*0004*/ 	.word	0xffffffff
	.align		4
        /*0008*/ 	.word	0x00000000
	.align		4
        /*000c*/ 	.word	0xfffffffe
	.align		4
        /*0010*/ 	.word	0x00000000
	.align		4
        /*0014*/ 	.word	0xfffffffd
	.align		4
        /*0018*/ 	.word	0x00000000
	.align		4
        /*001c*/ 	.word	0xfffffffc


//--------------------- .text._Z15compute_bc_nobcPdS_S_S_diiS_S_ --------------------------
	.section	.text._Z15compute_bc_nobcPdS_S_S_diiS_S_,"ax",@progbits
	.align	128
        .global         _Z15compute_bc_nobcPdS_S_S_diiS_S_
        .type           _Z15compute_bc_nobcPdS_S_S_diiS_S_,@function
        .size           _Z15compute_bc_nobcPdS_S_S_diiS_S_,(.L_x_40 - _Z15compute_bc_nobcPdS_S_S_diiS_S_)
        .other          _Z15compute_bc_nobcPdS_S_S_diiS_S_,@"STO_CUDA_ENTRY STV_DEFAULT"
_Z15compute_bc_nobcPdS_S_S_diiS_S_:
.text._Z15compute_bc_nobcPdS_S_S_diiS_S_:
[----:B------:R-:W-:Y:S01]  /*0000*/  LDC R1, c[0x0][0x37c] ;  /* 0x0000df00ff017b82 */ /* 0x000fe20000000800 */
[----:B------:R-:W0:Y:S01]  /*0010*/  LDCU.64 UR4, c[0x0][0x3a8] ;  /* 0x00007500ff0477ac */ /* 0x000e220008000a00 */
[----:B------:R-:W1:Y:S06]  /*0020*/  S2R R5, SR_TID.X ;  /* 0x0000000000057919 */ /* 0x000e6c0000002100 */
[----:B------:R-:W1:Y:S08]  /*0030*/  S2UR UR6, SR_CTAID.X ;  /* 0x00000000000679c3 */ /* 0x000e700000002500 */
[----:B------:R-:W1:Y:S01]  /*0040*/  LDC R4, c[0x0][0x360] ;  /* 0x0000d800ff047b82 */ /* 0x000e620000000800 */
[----:B0-----:R-:W0:Y:S01]  /*0050*/  I2F.U32.RP R0, UR5 ;  /* 0x0000000500007d06 */ /* 0x001e220008209000 */
[----:B------:R-:W-:Y:S01]  /*0060*/  LOP3.LUT R6, RZ, UR5, RZ, 0x33, !PT ;  /* 0x00000005ff067c12 */ /* 0x000fe2000f8e33ff */
[----:B------:R-:W-:-:S06]  /*0070*/  UIADD3 UR4, UPT, UPT, UR4, -0x1, URZ ;  /* 0xffffffff04047890 */ /* 0x000fcc000fffe0ff */
[----:B0-----:R-:W0:Y:S02]  /*0080*/  MUFU.RCP R0, R0 ;  /* 0x0000000000007308 */ /* 0x001e240000001000 */
[----:B0-----:R-:W-:Y:S02]  /*0090*/  VIADD R2, R0, 0xffffffe ;  /* 0x0ffffffe00027836 */ /* 0x001fe40000000000 */
[----:B-1----:R-:W-:-:S04]  /*00a0*/  IMAD R0, R4, UR6, R5 ;  /* 0x0000000604007c24 */ /* 0x002fc8000f8e0205 */
[----:B------:R0:W1:Y:S02]  /*00b0*/  F2I.FTZ.U32.TRUNC.NTZ R3, R2 ;  /* 0x0000000200037305 */ /* 0x000064000021f000 */
[----:B0-----:R-:W-:Y:S02]  /*00c0*/  IMAD.MOV.U32 R2, RZ, RZ, RZ ;  /* 0x000000ffff027224 */ /* 0x001fe400078e00ff */
[----:B-1----:R-:W-:-:S04]  /*00d0*/  IMAD.MOV R7, RZ, RZ, -R3 ;  /* 0x000000ffff077224 */ /* 0x002fc800078e0a03 */
[----:B------:R-:W-:-:S04]  /*00e0*/  IMAD R7, R7, UR5, RZ ;  /* 0x0000000507077c24 */ /* 0x000fc8000f8e02ff */
[----:B------:R-:W-:-:S06]  /*00f0*/  IMAD.HI.U32 R3, R3, R7, R2 ;  /* 0x0000000703037227 */ /* 0x000fcc00078e0002 */
[----:B------:R-:W-:-:S04]  /*0100*/  IMAD.HI.U32 R3, R3, R0, RZ ;  /* 0x0000000003037227 */ /* 0x000fc800078e00ff */
[----:B------:R-:W-:-:S04]  /*0110*/  IMAD.MOV R5, RZ, RZ, -R3 ;  /* 0x000000ffff057224 */ /* 0x000fc800078e0a03 */
[----:B------:R-:W-:-:S05]  /*0120*/  IMAD R0, R5, UR5, R0 ;  /* 0x0000000505007c24 */ /* 0x000fca000f8e0200 */
[----:B------:R-:W-:-:S13]  /*0130*/  ISETP.GE.U32.AND P0, PT, R0, UR5, PT ;  /* 0x0000000500007c0c */ /* 0x000fda000bf06070 */
[----:B------:R-:W-:Y:S02]  /*0140*/  @P0 VIADD R0, R0, -UR5 ;  /* 0x8000000500000c36 */ /* 0x000fe40008000000 */
[----:B------:R-:W-:Y:S01]  /*0150*/  @P0 VIADD R3, R3, 0x1 ;  /* 0x0000000103030836 */ /* 0x000fe20000000000 */
[----:B------:R-:W-:Y:S02]  /*0160*/  ISETP.NE.U32.AND P0, PT, RZ, UR5, PT ;  /* 0x00000005ff007c0c */ /* 0x000fe4000bf05070 */
[----:B------:R-:W-:-:S13]  /*0170*/  ISETP.GE.U32.AND P1, PT, R0, UR5, PT ;  /* 0x0000000500007c0c */ /* 0x000fda000bf26070 */
[----:B------:R-:W-:-:S05]  /*0180*/  @P1 VIADD R3, R3, 0x1 ;  /* 0x0000000103031836 */ /* 0x000fca0000000000 */
[----:B------:R-:W-:-:S04]  /*0190*/  SEL R10, R6, R3, !P0 ;  /* 0x00000003060a7207 */ /* 0x000fc80004000000 */
[----:B------:R-:W-:-:S13]  /*01a0*/  ISETP.GE.AND P2, PT, R10, UR4, PT ;  /* 0x000000040a007c0c */ /* 0x000fda000bf46270 */
[----:B------:R-:W-:Y:S05]  /*01b0*/  @P2 EXIT ;  /* 0x000000000000294d */ /* 0x000fea0003800000 */
[----:B------:R-:W0:Y:S01]  /*01c0*/  LDC.64 R2, c[0x0][0x380] ;  /* 0x0000e000ff027b82 */ /* 0x000e220000000a00 */
[----:B------:R-:W1:Y:S07]  /*01d0*/  LDCU.64 UR6, c[0x0][0x358] ;  /* 0x00006b00ff0677ac */ /* 0x000e6e0008000a00 */
[----:B------:R-:W2:Y:S08]  /*01e0*/  LDC.64 R8, c[0x0][0x398] ;  /* 0x0000e600ff087b82 */ /* 0x000eb00000000a00 */
[----:B------:R-:W3:Y:S01]  /*01f0*/  LDC.64 R4, c[0x0][0x390] ;  /* 0x0000e400ff047b82 */ /* 0x000ee20000000a00 */
[----:B0-----:R-:W-:-:S06]  /*0200*/  IMAD.WIDE R2, R10, 0x8, R2 ;  /* 0x000000080a027825 */ /* 0x001fcc00078e0202 */
[----:B-1----:R-:W4:Y:S01]  /*0210*/  LDG.E.64 R2, desc[UR6][R2.64] ;  /* 0x0000000602027981 */ /* 0x002f22000c1e1b00 */
[----:B--2---:R-:W-:-:S06]  /*0220*/  IMAD.WIDE R8, R10, 0x8, R8 ;  /* 0x000000080a087825 */ /* 0x004fcc00078e0208 */
[----:B------:R-:W2:Y:S01]  /*0230*/  LDG.E.64 R8, desc[UR6][R8.64+0x8] ;  /* 0x0000080608087981 */ /* 0x000ea2000c1e1b00 */
[----:B------:R-:W-:-:S05]  /*0240*/  VIADD R7, R0, -UR5 ;  /* 0x8000000500077c36 */ /* 0x000fca0008000000 */
[----:B------:R-:W-:-:S05]  /*0250*/  @P0 SEL R6, R7, R0, P1 ;  /* 0x0000000007060207 */ /* 0x000fca0000800000 */
[----:B------:R-:W-:-:S04]  /*0260*/  IMAD R0, R10, UR5, R6 ;  /* 0x000000050a007c24 */ /* 0x000fc8000f8e0206 */
[----:B---3--:R-:W-:-:S06]  /*0270*/  IMAD.WIDE R4, R0, 0x8, R4 ;  /* 0x0000000800047825 */ /* 0x008fcc00078e0204 */
[----:B------:R-:W5:Y:S01]  /*0280*/  LDG.E.64 R4, desc[UR6][R4.64] ;  /* 0x0000000604047981 */ /* 0x000f62000c1e1b00 */
[----:B------:R-:W-:Y:S01]  /*0290*/  BSSY.RECONVERGENT B0, `(.L_x_0) ;  /* 0x0000012000007945 */ /* 0x000fe20003800200 */
[----:B----4-:R-:W-:Y:S01]  /*02a0*/  DADD R6, R2, R2 ;  /* 0x0000000002067229 */ /* 0x010fe20000000002 */
[----:B------:R-:W-:-:S05]  /*02b0*/  IMAD.MOV.U32 R2, RZ, RZ, 0x1 ;  /* 0x00000001ff027424 */ /* 0x000fca00078e00ff */
[----:B------:R-:W0:Y:S01]  /*02c0*/  MUFU.RCP64H R3, R7 ;  /* 0x0000000700037308 */ /* 0x000e220000001800 */
[----:B--2---:R-:W-:Y:S01]  /*02d0*/  FSETP.GEU.AND P1, PT, |R9|, 6.5827683646048100446e-37, PT ;  /* 0x036000000900780b */ /* 0x004fe20003f2e200 */
[----:B0-----:R-:W-:-:S08]  /*02e0*/  DFMA R12, -R6, R2, 1 ;  /* 0x3ff00000060c742b */ /* 0x001fd00000000102 */
[----:B------:R-:W-:-:S08]  /*02f0*/  DFMA R12, R12, R12, R12 ;  /* 0x0000000c0c0c722b */ /* 0x000fd0000000000c */
[----:B------:R-:W-:-:S08]  /*0300*/  DFMA R12, R2, R12, R2 ;  /* 0x0000000c020c722b */ /* 0x000fd00000000002 */
[----:B------:R-:W-:-:S08]  /*0310*/  DFMA R2, -R6, R12, 1 ;  /* 0x3ff000000602742b */ /* 0x000fd0000000010c */
[----:B------:R-:W-:-:S08]  /*0320*/  DFMA R2, R12, R2, R12 ;  /* 0x000000020c02722b */ /* 0x000fd0000000000c */
[----:B------:R-:W-:-:S08]  /*0330*/  DMUL R12, R8, R2 ;  /* 0x00000002080c7228 */ /* 0x000fd00000000000 */
[----:B------:R-:W-:-:S08]  /*0340*/  DFMA R14, -R6, R12, R8 ;  /* 0x0000000c060e722b */ /* 0x000fd00000000108 */
[----:B------:R-:W-:-:S10]  /*0350*/  DFMA R2, R2, R14, R12 ;  /* 0x0000000e0202722b */ /* 0x000fd4000000000c */
[----:B------:R-:W-:-:S05]  /*0360*/  FFMA R11, RZ, R7, R3 ;  /* 0x00000007ff0b7223 */ /* 0x000fca0000000003 */
[----:B------:R-:W-:-:S13]  /*0370*/  FSETP.GT.AND P0, PT, |R11|, 1.469367938527859385e-39, PT ;  /* 0x001000000b00780b */ /* 0x000fda0003f04200 */
[----:B------:R-:W-:Y:S05]  /*0380*/  @P0 BRA P1, `(.L_x_1) ;  /* 0x0000000000080947 */ /* 0x000fea0000800000 */
[----:B------:R-:W-:-:S07]  /*0390*/  MOV R14, 0x3b0 ;  /* 0x000003b0000e7802 */ /* 0x000fce0000000f00 */
[----:B-----5:R-:W-:Y:S05]  /*03a0*/  CALL.REL.NOINC `($__internal_0_$__cuda_sm20_div_rn_f64_full) ;  /* 0x0000000000487944 */ /* 0x020fea0003c00000 */
.L_x_1:
[----:B------:R-:W-:Y:S05]  /*03b0*/  BSYNC.RECONVERGENT B0 ;  /* 0x0000000000007941 */ /* 0x000fea0003800200 */
.L_x_0:
[----:B------:R-:W0:Y:S01]  /*03c0*/  LDC.64 R6, c[0x0][0x388] ;  /* 0x0000e200ff067b82 */ /* 0x000e220000000a00 */
[----:B------:R-:W1:Y:S07]  /*03d0*/  LDCU UR4, c[0x0][0x3ac] ;  /* 0x00007580ff0477ac */ /* 0x000e6e0008000800 */
[----:B------:R-:W2:Y:S01]  /*03e0*/  LDC.64 R8, c[0x0][0x3b0] ;  /* 0x0000ec00ff087b82 */ /* 0x000ea20000000a00 */
[----:B-1----:R-:W-:Y:S02]  /*03f0*/  VIADD R13, R0, UR4 ;  /* 0x00000004000d7c36 */ /* 0x002fe40008000000 */
[----:B0-----:R-:W-:-:S05]  /*0400*/  IMAD.WIDE R10, R10, 0x8, R6 ;  /* 0x000000080a0a7825 */ /* 0x001fca00078e0206 */
[----:B------:R-:W3:Y:S01]  /*0410*/  LDG.E.64 R6, desc[UR6][R10.64+0x8] ;  /* 0x000008060a067981 */ /* 0x000ee2000c1e1b00 */
[----:B--2---:R-:W-:-:S05]  /*0420*/  IMAD.WIDE R8, R13, 0x8, R8 ;  /* 0x000000080d087825 */ /* 0x004fca00078e0208 */
[----:B------:R-:W3:Y:S01]  /*0430*/  LDG.E.64 R12, desc[UR6][R8.64] ;  /* 0x00000006080c7981 */ /* 0x000ee2000c1e1b00 */
[----:B-----5:R-:W-:-:S08]  /*0440*/  DFMA R4, R4, -0.5, R2 ;  /* 0xbfe000000404782b */ /* 0x020fd00000000002 */
[C---:B---3--:R-:W-:Y:S01]  /*0450*/  DFMA R6, R4.reuse, R6, R12 ;  /* 0x000000060406722b */ /* 0x048fe2000000000c */
[----:B------:R-:W0:Y:S06]  /*0460*/  LDC.64 R12, c[0x0][0x3b8] ;  /* 0x0000ee00ff0c7b82 */ /* 0x000e2c0000000a00 */
[----:B------:R-:W-:Y:S04]  /*0470*/  STG.E.64 desc[UR6][R8.64], R6 ;  /* 0x0000000608007986 */ /* 0x000fe8000c101b06 */
[----:B------:R-:W2:Y:S02]  /*0480*/  LDG.E.64 R2, desc[UR6][R10.64] ;  /* 0x000000060a027981 */ /* 0x000ea4000c1e1b00 */
[----:B--2---:R-:W-:Y:S01]  /*0490*/  DMUL R2, R4, -R2 ;  /* 0x8000000204027228 */ /* 0x004fe20000000000 */
[----:B0-----:R-:W-:-:S06]  /*04a0*/  IMAD.WIDE R4, R0, 0x8, R12 ;  /* 0x0000000800047825 */ /* 0x001fcc00078e020c */
[----:B------:R-:W-:Y:S01]  /*04b0*/  STG.E.64 desc[UR6][R4.64], R2 ;  /* 0x0000000204007986 */ /* 0x000fe2000c101b06 */
[----:B------:R-:W-:Y:S05]  /*04c0*/  EXIT ;  /* 0x000000000000794d */ /* 0x000fea0003800000 */
        .weak           $__internal_0_$__cuda_sm20_div_rn_f64_full
        .type           $__internal_0_$__cuda_sm20_div_rn_f64_full,@function
        .size           $__internal_0_$__cuda_sm20_div_rn_f64_full,(.L_x_40 - $__internal_0_$__cuda_sm20_div_rn_f64_full)
$__internal_0_$__cuda_sm20_div_rn_f64_full:
[C---:B------:R-:W-:Y:S01]  /*04d0*/  FSETP.GEU.AND P0, PT, |R7|.reuse, 1.469367938527859385e-39, PT ;  /* 0x001000000700780b */ /* 0x040fe20003f0e200 */
[----:B------:R-:W-:Y:S01]  /*04e0*/  IMAD.MOV.U32 R12, RZ, RZ, 0x1 ;  /* 0x00000001ff0c7424 */ /* 0x000fe200078e00ff */
[----:B------:R-:W-:Y:S01]  /*04f0*/  LOP3.LUT R2, R7, 0x800fffff, RZ, 0xc0, !PT ;  /* 0x800fffff07027812 */ /* 0x000fe200078ec0ff */
[----:B------:R-:W-:Y:S01]  /*0500*/  IMAD.MOV.U32 R15, RZ, RZ, 0x1ca00000 ;  /* 0x1ca00000ff0f7424 */ /* 0x000fe200078e00ff */
[C---:B------:R-:W-:Y:S01]  /*0510*/  FSETP.GEU.AND P2, PT, |R9|.reuse, 1.469367938527859385e-39, PT ;  /* 0x001000000900780b */ /* 0x040fe20003f4e200 */
[----:B------:R-:W-:Y:S01]  /*0520*/  BSSY.RECONVERGENT B1, `(.L_x_2) ;  /* 0x0000053000017945 */ /* 0x000fe20003800200 */
[----:B------:R-:W-:Y:S01]  /*0530*/  LOP3.LUT R3, R2, 0x3ff00000, RZ, 0xfc, !PT ;  /* 0x3ff0000002037812 */ /* 0x000fe200078efcff */
[----:B------:R-:W-:Y:S01]  /*0540*/  IMAD.MOV.U32 R2, RZ, RZ, R6 ;  /* 0x000000ffff027224 */ /* 0x000fe200078e0006 */
[----:B------:R-:W-:Y:S02]  /*0550*/  LOP3.LUT R11, R9, 0x7ff00000, RZ, 0xc0, !PT ;  /* 0x7ff00000090b7812 */ /* 0x000fe400078ec0ff */
[----:B------:R-:W-:-:S03]  /*0560*/  LOP3.LUT R20, R7, 0x7ff00000, RZ, 0xc0, !PT ;  /* 0x7ff0000007147812 */ /* 0x000fc600078ec0ff */
[----:B------:R-:W-:Y:S01]  /*0570*/  @!P0 DMUL R2, R6, 8.98846567431157953865e+307 ;  /* 0x7fe0000006028828 */ /* 0x000fe20000000000 */
[----:B------:R-:W-:-:S03]  /*0580*/  ISETP.GE.U32.AND P1, PT, R11, R20, PT ;  /* 0x000000140b00720c */ /* 0x000fc60003f26070 */
[----:B------:R-:W-:Y:S02]  /*0590*/  @!P2 LOP3.LUT R18, R7, 0x7ff00000, RZ, 0xc0, !PT ;  /* 0x7ff000000712a812 */ /* 0x000fe400078ec0ff */
[----:B------:R-:W0:Y:S02]  /*05a0*/  MUFU.RCP64H R13, R3 ;  /* 0x00000003000d7308 */ /* 0x000e240000001800 */
[----:B------:R-:W-:-:S04]  /*05b0*/  @!P2 ISETP.GE.U32.AND P3, PT, R11, R18, PT ;  /* 0x000000120b00a20c */ /* 0x000fc80003f66070 */
[----:B------:R-:W-:-:S04]  /*05c0*/  @!P2 SEL R19, R15, 0x63400000, !P3 ;  /* 0x634000000f13a807 */ /* 0x000fc80005800000 */
[----:B------:R-:W-:-:S04]  /*05d0*/  @!P2 LOP3.LUT R22, R19, 0x80000000, R9, 0xf8, !PT ;  /* 0x800000001316a812 */ /* 0x000fc800078ef809 */
[----:B------:R-:W-:Y:S01]  /*05e0*/  @!P2 LOP3.LUT R23, R22, 0x100000, RZ, 0xfc, !PT ;  /* 0x001000001617a812 */ /* 0x000fe200078efcff */
[----:B------:R-:W-:Y:S01]  /*05f0*/  @!P2 IMAD.MOV.U32 R22, RZ, RZ, RZ ;  /* 0x000000ffff16a224 */ /* 0x000fe200078e00ff */
[----:B0-----:R-:W-:-:S08]  /*0600*/  DFMA R16, R12, -R2, 1 ;  /* 0x3ff000000c10742b */ /* 0x001fd00000000802 */
[----:B------:R-:W-:-:S08]  /*0610*/  DFMA R16, R16, R16, R16 ;  /* 0x000000101010722b */ /* 0x000fd00000000010 */
[----:B------:R-:W-:Y:S01]  /*0620*/  DFMA R16, R12, R16, R12 ;  /* 0x000000100c10722b */ /* 0x000fe2000000000c */
[----:B------:R-:W-:Y:S01]  /*0630*/  SEL R13, R15, 0x63400000, !P1 ;  /* 0x634000000f0d7807 */ /* 0x000fe20004800000 */
[----:B------:R-:W-:-:S03]  /*0640*/  IMAD.MOV.U32 R12, RZ, RZ, R8 ;  /* 0x000000ffff0c7224 */ /* 0x000fc600078e0008 */
[----:B------:R-:W-:-:S03]  /*0650*/  LOP3.LUT R13, R13, 0x800fffff, R9, 0xf8, !PT ;  /* 0x800fffff0d0d7812 */ /* 0x000fc600078ef809 */
[----:B------:R-:W-:-:S03]  /*0660*/  DFMA R18, R16, -R2, 1 ;  /* 0x3ff000001012742b */ /* 0x000fc60000000802 */
[----:B------:R-:W-:Y:S01]  /*0670*/  @!P2 DFMA R12, R12, 2, -R22 ;  /* 0x400000000c0ca82b */ /* 0x000fe20000000816 */
[----:B------:R-:W-:-:S04]  /*0680*/  IMAD.MOV.U32 R22, RZ, RZ, R11 ;  /* 0x000000ffff167224 */ /* 0x000fc800078e000b */
[----:B------:R-:W-:Y:S01]  /*0690*/  DFMA R16, R16, R18, R16 ;  /* 0x000000121010722b */ /* 0x000fe20000000010 */
[----:B------:R-:W-:Y:S01]  /*06a0*/  IMAD.MOV.U32 R23, RZ, RZ, R20 ;  /* 0x000000ffff177224 */ /* 0x000fe200078e0014 */
[----:B------:R-:W-:-:S03]  /*06b0*/  @!P0 LOP3.LUT R23, R3, 0x7ff00000, RZ, 0xc0, !PT ;  /* 0x7ff0000003178812 */ /* 0x000fc600078ec0ff */
[----:B------:R-:W-:Y:S02]  /*06c0*/  @!P2 LOP3.LUT R22, R13, 0x7ff00000, RZ, 0xc0, !PT ;  /* 0x7ff000000d16a812 */ /* 0x000fe400078ec0ff */
[----:B------:R-:W-:Y:S01]  /*06d0*/  VIADD R25, R23, 0xffffffff ;  /* 0xffffffff17197836 */ /* 0x000fe20000000000 */
[----:B------:R-:W-:Y:S02]  /*06e0*/  DMUL R18, R16, R12 ;  /* 0x0000000c10127228 */ /* 0x000fe40000000000 */
[----:B------:R-:W-:-:S05]  /*06f0*/  VIADD R24, R22, 0xffffffff ;  /* 0xffffffff16187836 */ /* 0x000fca0000000000 */
[----:B------:R-:W-:Y:S01]  /*0700*/  ISETP.GT.U32.AND P0, PT, R24, 0x7feffffe, PT ;  /* 0x7feffffe1800780c */ /* 0x000fe20003f04070 */
[----:B------:R-:W-:-:S03]  /*0710*/  DFMA R20, R18, -R2, R12 ;  /* 0x800000021214722b */ /* 0x000fc6000000000c */
[----:B------:R-:W-:-:S05]  /*0720*/  ISETP.GT.U32.OR P0, PT, R25, 0x7feffffe, P0 ;  /* 0x7feffffe1900780c */ /* 0x000fca0000704470 */
[----:B------:R-:W-:-:S08]  /*0730*/  DFMA R16, R16, R20, R18 ;  /* 0x000000141010722b */ /* 0x000fd00000000012 */
[----:B------:R-:W-:Y:S05]  /*0740*/  @P0 BRA `(.L_x_3) ;  /* 0x00000000006c0947 */ /* 0x000fea0003800000 */
[----:B------:R-:W-:-:S04]  /*0750*/  LOP3.LUT R18, R7, 0x7ff00000, RZ, 0xc0, !PT ;  /* 0x7ff0000007127812 */ /* 0x000fc800078ec0ff */
[CC--:B------:R-:W-:Y:S02]  /*0760*/  VIADDMNMX R8, R11.reuse, -R18.reuse, 0xb9600000, !PT ;  /* 0xb96000000b087446 */ /* 0x0c0fe40007800912 */
[----:B------:R-:W-:Y:S02]  /*0770*/  ISETP.GE.U32.AND P0, PT, R11, R18, PT ;  /* 0x000000120b00720c */ /* 0x000fe40003f06070 */
[----:B------:R-:W-:Y:S02]  /*0780*/  VIMNMX R8, PT, PT, R8, 0x46a00000, PT ;  /* 0x46a0000008087848 */ /* 0x000fe40003fe0100 */
[----:B------:R-:W-:-:S05]  /*0790*/  SEL R11, R15, 0x63400000, !P0 ;  /* 0x634000000f0b7807 */ /* 0x000fca0004000000 */
[----:B------:R-:W-:Y:S02]  /*07a0*/  IMAD.IADD R11, R8, 0x1, -R11 ;  /* 0x00000001080b7824 */ /* 0x000fe400078e0a0b */
[----:B------:R-:W-:Y:S02]  /*07b0*/  IMAD.MOV.U32 R8, RZ, RZ, RZ ;  /* 0x000000ffff087224 */ /* 0x000fe400078e00ff */
[----:B------:R-:W-:-:S06]  /*07c0*/  VIADD R9, R11, 0x7fe00000 ;  /* 0x7fe000000b097836 */ /* 0x000fcc0000000000 */
[----:B------:R-:W-:-:S10]  /*07d0*/  DMUL R18, R16, R8 ;  /* 0x0000000810127228 */ /* 0x000fd40000000000 */
[----:B------:R-:W-:-:S13]  /*07e0*/  FSETP.GTU.AND P0, PT, |R19|, 1.469367938527859385e-39, PT ;  /* 0x001000001300780b */ /* 0x000fda0003f0c200 */
[----:B------:R-:W-:Y:S05]  /*07f0*/  @P0 BRA `(.L_x_4) ;  /* 0x0000000000940947 */ /* 0x000fea0003800000 */
[----:B------:R-:W-:Y:S01]  /*0800*/  DFMA R2, R16, -R2, R12 ;  /* 0x800000021002722b */ /* 0x000fe2000000000c */
[----:B------:R-:W-:-:S09]  /*0810*/  IMAD.MOV.U32 R8, RZ, RZ, RZ ;  /* 0x000000ffff087224 */ /* 0x000fd200078e00ff */
[C---:B------:R-:W-:Y:S02]  /*0820*/  FSETP.NEU.AND P0, PT, R3.reuse, RZ, PT ;  /* 0x000000ff0300720b */ /* 0x040fe40003f0d000 */
[----:B------:R-:W-:-:S04]  /*0830*/  LOP3.LUT R7, R3, 0x80000000, R7, 0x48, !PT ;  /* 0x8000000003077812 */ /* 0x000fc800078e4807 */
[----:B------:R-:W-:-:S07]  /*0840*/  LOP3.LUT R9, R7, R9, RZ, 0xfc, !PT ;  /* 0x0000000907097212 */ /* 0x000fce00078efcff */
[----:B------:R-:W-:Y:S05]  /*0850*/  @!P0 BRA `(.L_x_4) ;  /* 0x00000000007c8947 */ /* 0x000fea0003800000 */
[----:B------:R-:W-:Y:S01]  /*0860*/  IMAD.MOV R3, RZ, RZ, -R11 ;  /* 0x000000ffff037224 */ /* 0x000fe200078e0a0b */
[----:B------:R-:W-:Y:S01]  /*0870*/  DMUL.RP R8, R16, R8 ;  /* 0x0000000810087228 */ /* 0x000fe20000008000 */
[----:B------:R-:W-:Y:S01]  /*0880*/  IMAD.MOV.U32 R2, RZ, RZ, RZ ;  /* 0x000000ffff027224 */ /* 0x000fe200078e00ff */
[----:B------:R-:W-:-:S05]  /*0890*/  IADD3 R11, PT, PT, -R11, -0x43300000, RZ ;  /* 0xbcd000000b0b7810 */ /* 0x000fca0007ffe1ff */
[----:B------:R-:W-:-:S03]  /*08a0*/  DFMA R2, R18, -R2, R16 ;  /* 0x800000021202722b */ /* 0x000fc60000000010 */
[----:B------:R-:W-:-:S07]  /*08b0*/  LOP3.LUT R7, R9, R7, RZ, 0x3c, !PT ;  /* 0x0000000709077212 */ /* 0x000fce00078e3cff */
[----:B------:R-:W-:-:S04]  /*08c0*/  FSETP.NEU.AND P0, PT, |R3|, R11, PT ;  /* 0x0000000b0300720b */ /* 0x000fc80003f0d200 */
[----:B------:R-:W-:Y:S02]  /*08d0*/  FSEL R18, R8, R18, !P0 ;  /* 0x0000001208127208 */ /* 0x000fe40004000000 */
[----:B------:R-:W-:Y:S01]  /*08e0*/  FSEL R19, R7, R19, !P0 ;  /* 0x0000001307137208 */ /* 0x000fe20004000000 */
[----:B------:R-:W-:Y:S06]  /*08f0*/  BRA `(.L_x_4) ;  /* 0x0000000000547947 */ /* 0x000fec0003800000 */
.L_x_3:
[----:B------:R-:W-:-:S14]  /*0900*/  DSETP.NAN.AND P0, PT, R8, R8, PT ;  /* 0x000000080800722a */ /* 0x000fdc0003f08000 */
[----:B------:R-:W-:Y:S05]  /*0910*/  @P0 BRA `(.L_x_5) ;  /* 0x0000000000440947 */ /* 0x000fea0003800000 */
[----:B------:R-:W-:-:S14]  /*0920*/  DSETP.NAN.AND P0, PT, R6, R6, PT ;  /* 0x000000060600722a */ /* 0x000fdc0003f08000 */
[----:B------:R-:W-:Y:S05]  /*0930*/  @P0 BRA `(.L_x_6) ;  /* 0x0000000000300947 */ /* 0x000fea0003800000 */
[----:B------:R-:W-:Y:S01]  /*0940*/  ISETP.NE.AND P0, PT, R22, R23, PT ;  /* 0x000000171600720c */ /* 0x000fe20003f05270 */
[----:B------:R-:W-:Y:S02]  /*0950*/  IMAD.MOV.U32 R18, RZ, RZ, 0x0 ;  /* 0x00000000ff127424 */ /* 0x000fe400078e00ff */
[----:B------:R-:W-:-:S10]  /*0960*/  IMAD.MOV.U32 R19, RZ, RZ, -0x80000 ;  /* 0xfff80000ff137424 */ /* 0x000fd400078e00ff */
[----:B------:R-:W-:Y:S05]  /*0970*/  @!P0 BRA `(.L_x_4) ;  /* 0x0000000000348947 */ /* 0x000fea0003800000 */
[----:B------:R-:W-:Y:S02]  /*0980*/  ISETP.NE.AND P0, PT, R22, 0x7ff00000, PT ;  /* 0x7ff000001600780c */ /* 0x000fe40003f05270 */
[----:B------:R-:W-:Y:S02]  /*0990*/  LOP3.LUT R19, R9, 0x80000000, R7, 0x48, !PT ;  /* 0x8000000009137812 */ /* 0x000fe400078e4807 */
[----:B------:R-:W-:-:S13]  /*09a0*/  ISETP.EQ.OR P0, PT, R23, RZ, !P0 ;  /* 0x000000ff1700720c */ /* 0x000fda0004702670 */
[----:B------:R-:W-:Y:S01]  /*09b0*/  @P0 LOP3.LUT R2, R19, 0x7ff00000, RZ, 0xfc, !PT ;  /* 0x7ff0000013020812 */ /* 0x000fe200078efcff */
[----:B------:R-:W-:Y:S02]  /*09c0*/  @!P0 IMAD.MOV.U32 R18, RZ, RZ, RZ ;  /* 0x000000ffff128224 */ /* 0x000fe400078e00ff */
[----:B------:R-:W-:Y:S02]  /*09d0*/  @P0 IMAD.MOV.U32 R18, RZ, RZ, RZ ;  /* 0x000000ffff120224 */ /* 0x000fe400078e00ff */
[----:B------:R-:W-:Y:S01]  /*09e0*/  @P0 IMAD.MOV.U32 R19, RZ, RZ, R2 ;  /* 0x000000ffff130224 */ /* 0x000fe200078e0002 */
[----:B------:R-:W-:Y:S06]  /*09f0*/  BRA `(.L_x_4) ;  /* 0x0000000000147947 */ /* 0x000fec0003800000 */
.L_x_6:
[----:B------:R-:W-:Y:S01]  /*0a00*/  LOP3.LUT R19, R7, 0x80000, RZ, 0xfc, !PT ;  /* 0x0008000007137812 */ /* 0x000fe200078efcff */
[----:B------:R-:W-:Y:S01]  /*0a10*/  IMAD.MOV.U32 R18, RZ, RZ, R6 ;  /* 0x000000ffff127224 */ /* 0x000fe200078e0006 */
[----:B------:R-:W-:Y:S06]  /*0a20*/  BRA `(.L_x_4) ;  /* 0x0000000000087947 */ /* 0x000fec0003800000 */
.L_x_5:
[----:B------:R-:W-:Y:S01]  /*0a30*/  LOP3.LUT R19, R9, 0x80000, RZ, 0xfc, !PT ;  /* 0x0008000009137812 */ /* 0x000fe200078efcff */
[----:B------:R-:W-:-:S07]  /*0a40*/  IMAD.MOV.U32 R18, RZ, RZ, R8 ;  /* 0x000000ffff127224 */ /* 0x000fce00078e0008 */
.L_x_4:
[----:B------:R-:W-:Y:S05]  /*0a50*/  BSYNC.RECONVERGENT B1 ;  /* 0x0000000000017941 */ /* 0x000fea0003800200 */
.L_x_2:
[----:B------:R-:W-:Y:S02]  /*0a60*/  IMAD.MOV.U32 R15, RZ, RZ, 0x0 ;  /* 0x00000000ff0f7424 */ /* 0x000fe400078e00ff */
[----:B------:R-:W-:Y:S02]  /*0a70*/  IMAD.MOV.U32 R2, RZ, RZ, R18 ;  /* 0x000000ffff027224 */ /* 0x000fe400078e0012 */
[----:B------:R-:W-:Y:S01]  /*0a80*/  IMAD.MOV.U32 R3, RZ, RZ, R19 ;  /* 0x000000ffff037224 */ /* 0x000fe200078e0013 */
[----:B------:R-:W-:Y:S06]  /*0a90*/  RET.REL.NODEC R14 `(_Z15compute_bc_nobcPdS_S_S_diiS_S_) ;  /* 0xfffffff40e587950 */ /* 0x000fec0003c3ffff */
.L_x_7:
[----:B------:R-:W-:-:S00]  /*0aa0*/  BRA `(.L_x_7) ;  /* 0xfffffffc00fc7947 */ /* 0x000fc0000383ffff */
[----:B------:R-:W-:-:S00]  /*0ab0*/  NOP ;  /* 0x0000000000007918 */ /* 0x000fc00000000000 */
        /* <DEDUP_REMOVED lines=12> */
.L_x_40:


//--------------------- .text._Z15compute_ab_nobcPdS_S_S_diiS_S_ --------------------------
	.section	.text._Z15compute_ab_nobcPdS_S_S_diiS_S_,"ax",@progbits
	.align	128
        .global         _Z15compute_ab_nobcPdS_S_S_diiS_S_
        .type           _Z15compute_ab_nobcPdS_S_S_diiS_S_,@function
        .size           _Z15compute_ab_nobcPdS_S_S_diiS_S_,(.L_x_41 - _Z15compute_ab_nobcPdS_S_S_diiS_S_)
        .other          _Z15compute_ab_nobcPdS_S_S_diiS_S_,@"STO_CUDA_ENTRY STV_DEFAULT"
_Z15compute_ab_nobcPdS_S_S_diiS_S_:
.text._Z15compute_ab_nobcPdS_S_S_diiS_S_:
        /* <DEDUP_REMOVED lines=58> */
[----:B-----5:R-:W-:Y:S05]  /*03a0*/  CALL.REL.NOINC `($__internal_1_$__cuda_sm20_div_rn_f64_full) ;  /* 0x0000000000487944 */ /* 0x020fea0003c00000 */
.L_x_9:
[----:B------:R-:W-:Y:S05]  /*03b0*/  BSYNC.RECONVERGENT B0 ;  /* 0x0000000000007941 */ /* 0x000fea0003800200 */
.L_x_8:
[----:B------:R-:W0:Y:S01]  /*03c0*/  LDC.64 R6, c[0x0][0x388] ;  /* 0x0000e200ff067b82 */ /* 0x000e220000000a00 */
[----:B------:R-:W1:Y:S07]  /*03d0*/  LDCU UR4, c[0x0][0x3ac] ;  /* 0x00007580ff0477ac */ /* 0x000e6e0008000800 */
[----:B------:R-:W2:Y:S08]  /*03e0*/  LDC.64 R8, c[0x0][0x3b0] ;  /* 0x0000ec00ff087b82 */ /* 0x000eb00000000a00 */
[----:B------:R-:W3:Y:S01]  /*03f0*/  LDC.64 R12, c[0x0][0x3b8] ;  /* 0x0000ee00ff0c7b82 */ /* 0x000ee20000000a00 */
[----:B0-----:R-:W-:-:S05]  /*0400*/  IMAD.WIDE R10, R10, 0x8, R6 ;  /* 0x000000080a0a7825 */ /* 0x001fca00078e0206 */
[----:B------:R-:W4:Y:S01]  /*0410*/  LDG.E.64 R6, desc[UR6][R10.64+0x8] ;  /* 0x000008060a067981 */ /* 0x000f22000c1e1b00 */
[----:B-----5:R-:W-:Y:S01]  /*0420*/  DFMA R4, R4, 0.5, R2 ;  /* 0x3fe000000404782b */ /* 0x020fe20000000002 */
[----:B-1----:R-:W-:-:S04]  /*0430*/  VIADD R3, R0, UR4 ;  /* 0x0000000400037c36 */ /* 0x002fc80008000000 */
[----:B--2---:R-:W-:-:S04]  /*0440*/  IMAD.WIDE R2, R3, 0x8, R8 ;  /* 0x0000000803027825 */ /* 0x004fc800078e0208 */
[----:B---3--:R-:W-:Y:S01]  /*0450*/  IMAD.WIDE R12, R0, 0x8, R12 ;  /* 0x00000008000c7825 */ /* 0x008fe200078e020c */
[----:B----4-:R-:W-:-:S07]  /*0460*/  DMUL R6, R4, -R6 ;  /* 0x8000000604067228 */ /* 0x010fce0000000000 */
[----:B------:R-:W-:Y:S04]  /*0470*/  STG.E.64 desc[UR6][R2.64], R6 ;  /* 0x0000000602007986 */ /* 0x000fe8000c101b06 */
[----:B------:R-:W2:Y:S04]  /*0480*/  LDG.E.64 R8, desc[UR6][R10.64] ;  /* 0x000000060a087981 */ /* 0x000ea8000c1e1b00 */
[----:B------:R-:W2:Y:S02]  /*0490*/  LDG.E.64 R14, desc[UR6][R12.64] ;  /* 0x000000060c0e7981 */ /* 0x000ea4000c1e1b00 */
[----:B--2---:R-:W-:-:S07]  /*04a0*/  DFMA R8, R4, R8, R14 ;  /* 0x000000080408722b */ /* 0x004fce000000000e */
[----:B------:R-:W-:Y:S01]  /*04b0*/  STG.E.64 desc[UR6][R12.64], R8 ;  /* 0x000000080c007986 */ /* 0x000fe2000c101b06 */
[----:B------:R-:W-:Y:S05]  /*04c0*/  EXIT ;  /* 0x000000000000794d */ /* 0x000fea0003800000 */
        .weak           $__internal_1_$__cuda_sm20_div_rn_f64_full
        .type           $__internal_1_$__cuda_sm20_div_rn_f64_full,@function
        .size           $__internal_1_$__cuda_sm20_div_rn_f64_full,(.L_x_41 - $__internal_1_$__cuda_sm20_div_rn_f64_full)
$__internal_1_$__cuda_sm20_div_rn_f64_full:
        /* <DEDUP_REMOVED lines=67> */
.L_x_11:
        /* <DEDUP_REMOVED lines=16> */
.L_x_14:
[----:B------:R-:W-:Y:S01]  /*0a00*/  LOP3.LUT R19, R7, 0x80000, RZ, 0xfc, !PT ;  /* 0x0008000007137812 */ /* 0x000fe200078efcff */
[----:B------:R-:W-:Y:S01]  /*0a10*/  IMAD.MOV.U32 R18, RZ, RZ, R6 ;  /* 0x000000ffff127224 */ /* 0x000fe200078e0006 */
[----:B------:R-:W-:Y:S06]  /*0a20*/  BRA `(.L_x_12) ;  /* 0x0000000000087947 */ /* 0x000fec0003800000 */
.L_x_13:
[----:B------:R-:W-:Y:S01]  /*0a30*/  LOP3.LUT R19, R9, 0x80000, RZ, 0xfc, !PT ;  /* 0x0008000009137812 */ /* 0x000fe200078efcff */
[----:B------:R-:W-:-:S07]  /*0a40*/  IMAD.MOV.U32 R18, RZ, RZ, R8 ;  /* 0x000000ffff127224 */ /* 0x000fce00078e0008 */
.L_x_12:
[----:B------:R-:W-:Y:S05]  /*0a50*/  BSYNC.RECONVERGENT B1 ;  /* 0x0000000000017941 */ /* 0x000fea0003800200 */
.L_x_10:
[----:B------:R-:W-:Y:S02]  /*0a60*/  IMAD.MOV.U32 R15, RZ, RZ, 0x0 ;  /* 0x00000000ff0f7424 */ /* 0x000fe400078e00ff */
[----:B------:R-:W-:Y:S02]  /*0a70*/  IMAD.MOV.U32 R2, RZ, RZ, R18 ;  /* 0x000000ffff027224 */ /* 0x000fe400078e0012 */
[----:B------:R-:W-:Y:S01]  /*0a80*/  IMAD.MOV.U32 R3, RZ, RZ, R19 ;  /* 0x000000ffff037224 */ /* 0x000fe200078e0013 */
[----:B------:R-:W-:Y:S06]  /*0a90*/  RET.REL.NODEC R14 `(_Z15compute_ab_nobcPdS_S_S_diiS_S_) ;  /* 0xfffffff40e587950 */ /* 0x000fec0003c3ffff */
.L_x_15:
        /* <DEDUP_REMOVED lines=14> */
.L_x_41:


//--------------------- .text._Z10include_bcPddddiiS_ --------------------------
	.section	.text._Z10include_bcPddddiiS_,"ax",@progbits
	.align	128
        .global         _Z10include_bcPddddiiS_
        .type           _Z10include_bcPddddiiS_,@function
        .size           _Z10include_bcPddddiiS_,(.L_x_42 - _Z10include_bcPddddiiS_)
        .other          _Z10include_bcPddddiiS_,@"STO_CUDA_ENTRY STV_DEFAULT"
_Z10include_bcPddddiiS_:
.text._Z10include_bcPddddiiS_:
[----:B------:R-:W-:Y:S08]  /*0000*/  LDC R1, c[0x0][0x37c] ;  /* 0x0000df00ff017b82 */ /* 0x000ff00000000800 */
[----:B------:R-:W0:Y:S01]  /*0010*/  LDC.64 R2, c[0x0][0x398] ;  /* 0x0000e600ff027b82 */ /* 0x000e220000000a00 */
[----:B------:R-:W1:Y:S07]  /*0020*/  LDCU.64 UR4, c[0x0][0x358] ;  /* 0x00006b00ff0477ac */ /* 0x000e6e0008000a00 */
[----:B------:R-:W2:Y:S01]  /*0030*/  LDC.64 R6, c[0x0][0x390] ;  /* 0x0000e400ff067b82 */ /* 0x000ea20000000a00 */
[----:B0-----:R-:W-:-:S08]  /*0040*/  DADD R4, R2, R2 ;  /* 0x0000000002047229 */ /* 0x001fd00000000002 */
[----:B------:R-:W-:Y:S02]  /*0050*/  DADD R4, -R4, 1 ;  /* 0x3ff0000004047429 */ /* 0x000fe40000000100 */
[----:B--2---:R-:W-:-:S06]  /*0060*/  DADD R6, R6, R6 ;  /* 0x0000000006067229 */ /* 0x004fcc0000000006 */
[----:B------:R-:W-:-:S08]  /*0070*/  DFMA R2, RZ, R4, R2 ;  /* 0x00000004ff02722b */ /* 0x000fd00000000002 */
[----:B------:R-:W-:-:S08]  /*0080*/  DMUL R2, R6, R2 ;  /* 0x0000000206027228 */ /* 0x000fd00000000000 */
[----:B------:R-:W-:-:S08]  /*0090*/  DMUL R16, RZ, R2 ;  /* 0x00000002ff107228 */ /* 0x000fd00000000000 */
[----:B------:R-:W-:-:S14]  /*00a0*/  DSETP.GTU.AND P0, PT, R16, RZ, PT ;  /* 0x000000ff1000722a */ /* 0x000fdc0003f0c000 */
[----:B-1----:R-:W-:Y:S05]  /*00b0*/  @P0 BRA `(.L_x_16) ;  /* 0x0000000000c40947 */ /* 0x002fea0003800000 */
[----:B------:R-:W0:Y:S01]  /*00c0*/  LDCU UR6, c[0x0][0x38c] ;  /* 0x00007180ff0677ac */ /* 0x000e220008000800 */
[----:B------:R-:W1:Y:S01]  /*00d0*/  LDC.64 R10, c[0x0][0x388] ;  /* 0x0000e200ff0a7b82 */ /* 0x000e620000000a00 */
[----:B------:R-:W-:Y:S01]  /*00e0*/  IMAD.MOV.U32 R2, RZ, RZ, 0x1 ;  /* 0x00000001ff027424 */ /* 0x000fe200078e00ff */
[----:B------:R-:W-:Y:S01]  /*00f0*/  DADD R16, RZ, R16 ;  /* 0x00000000ff107229 */ /* 0x000fe20000000010 */
[----:B0-----:R-:W1:Y:S04]  /*0100*/  MUFU.RCP64H R3, UR6 ;  /* 0x0000000600037d08 */ /* 0x001e680008001800 */
[----:B-1----:R-:W-:-:S08]  /*0110*/  DFMA R8, R2, -R10, 1 ;  /* 0x3ff000000208742b */ /* 0x002fd0000000080a */
[----:B------:R-:W-:-:S08]  /*0120*/  DFMA R8, R8, R8, R8 ;  /* 0x000000080808722b */ /* 0x000fd00000000008 */
[----:B------:R-:W-:-:S08]  /*0130*/  DFMA R8, R2, R8, R2 ;  /* 0x000000080208722b */ /* 0x000fd00000000002 */
[----:B------:R-:W-:-:S08]  /*0140*/  DFMA R2, R8, -R10, 1 ;  /* 0x3ff000000802742b */ /* 0x000fd0000000080a */
[----:B------:R-:W-:-:S08]  /*0150*/  DFMA R2, R8, R2, R8 ;  /* 0x000000020802722b */ /* 0x000fd00000000008 */
[----:B------:R-:W-:-:S08]  /*0160*/  DMUL R8, R2, 0.5 ;  /* 0x3fe0000002087828 */ /* 0x000fd00000000000 */
[----:B------:R-:W-:-:S08]  /*0170*/  DFMA R10, R8, -R10, 0.5 ;  /* 0x3fe00000080a742b */ /* 0x000fd0000000080a */
[----:B------:R-:W-:-:S10]  /*0180*/  DFMA R2, R2, R10, R8 ;  /* 0x0000000a0202722b */ /* 0x000fd40000000008 */
[----:B------:R-:W-:-:S05]  /*0190*/  FFMA R0, RZ, UR6, R3 ;  /* 0x00000006ff007c23 */ /* 0x000fca0008000003 */
[----:B------:R-:W-:-:S13]  /*01a0*/  FSETP.GT.AND P0, PT, |R0|, 1.469367938527859385e-39, PT ;  /* 0x001000000000780b */ /* 0x000fda0003f04200 */
[----:B------:R-:W-:Y:S05]  /*01b0*/  @P0 BRA `(.L_x_17) ;  /* 0x0000000000180947 */ /* 0x000fea0003800000 */
[----:B------:R-:W0:Y:S01]  /*01c0*/  LDC R8, c[0x0][0x388] ;  /* 0x0000e200ff087b82 */ /* 0x000e220000000800 */
[----:B------:R-:W-:Y:S01]  /*01d0*/  IMAD.MOV.U32 R10, RZ, RZ, RZ ;  /* 0x000000ffff0a7224 */ /* 0x000fe200078e00ff */
[----:B------:R-:W-:Y:S01]  /*01e0*/  MOV R24, 0x220 ;  /* 0x0000022000187802 */ /* 0x000fe20000000f00 */
[----:B------:R-:W-:-:S05]  /*01f0*/  IMAD.MOV.U32 R11, RZ, RZ, 0x3fe00000 ;  /* 0x3fe00000ff0b7424 */ /* 0x000fca00078e00ff */
[----:B------:R-:W1:Y:S02]  /*0200*/  LDC R13, c[0x0][0x38c] ;  /* 0x0000e300ff0d7b82 */ /* 0x000e640000000800 */
[----:B01----:R-:W-:Y:S05]  /*0210*/  CALL.REL.NOINC `($__internal_2_$__cuda_sm20_div_rn_f64_full) ;  /* 0x0000000400647944 */ /* 0x003fea0003c00000 */
.L_x_17:
[----:B------:R-:W0:Y:S02]  /*0220*/  LDC.64 R8, c[0x0][0x380] ;  /* 0x0000e000ff087b82 */ /* 0x000e240000000a00 */
[----:B0-----:R-:W2:Y:S01]  /*0230*/  LDG.E.64 R8, desc[UR4][R8.64] ;  /* 0x0000000408087981 */ /* 0x001ea2000c1e1b00 */
[----:B------:R-:W-:Y:S01]  /*0240*/  IMAD.MOV.U32 R10, RZ, RZ, 0x1 ;  /* 0x00000001ff0a7424 */ /* 0x000fe200078e00ff */
[----:B------:R-:W-:-:S08]  /*0250*/  DADD R16, -R16, R2 ;  /* 0x0000000010107229 */ /* 0x000fd00000000102 */
[----:B------:R-:W-:-:S10]  /*0260*/  DADD R16, R16, R16 ;  /* 0x0000000010107229 */ /* 0x000fd40000000010 */
[----:B------:R-:W-:Y:S01]  /*0270*/  FSETP.GEU.AND P1, PT, |R17|, 6.5827683646048100446e-37, PT ;  /* 0x036000001100780b */ /* 0x000fe20003f2e200 */
[----:B--2---:R-:W0:Y:S02]  /*0280*/  MUFU.RCP64H R11, R9 ;  /* 0x00000009000b7308 */ /* 0x004e240000001800 */
        /* <DEDUP_REMOVED lines=11> */
[----:B------:R-:W-:Y:S01]  /*0340*/  IMAD.MOV.U32 R10, RZ, RZ, R16 ;  /* 0x000000ffff0a7224 */ /* 0x000fe200078e0010 */
[----:B------:R-:W-:Y:S01]  /*0350*/  MOV R24, 0x390 ;  /* 0x0000039000187802 */ /* 0x000fe20000000f00 */
[----:B------:R-:W-:Y:S02]  /*0360*/  IMAD.MOV.U32 R11, RZ, RZ, R17 ;  /* 0x000000ffff0b7224 */ /* 0x000fe400078e0011 */
[----:B------:R-:W-:-:S07]  /*0370*/  IMAD.MOV.U32 R13, RZ, RZ, R9 ;  /* 0x000000ffff0d7224 */ /* 0x000fce00078e0009 */
[----:B------:R-:W-:Y:S05]  /*0380*/  CALL.REL.NOINC `($__internal_2_$__cuda_sm20_div_rn_f64_full) ;  /* 0x0000000400087944 */ /* 0x000fea0003c00000 */
.L_x_18:
[----:B------:R-:W0:Y:S02]  /*0390*/  LDC.64 R8, c[0x0][0x3a8] ;  /* 0x0000ea00ff087b82 */ /* 0x000e240000000a00 */
[----:B0-----:R-:W2:Y:S02]  /*03a0*/  LDG.E.64 R10, desc[UR4][R8.64] ;  /* 0x00000004080a7981 */ /* 0x001ea4000c1e1b00 */
[----:B--2---:R-:W-:-:S07]  /*03b0*/  DADD R10, R10, R2 ;  /* 0x000000000a0a7229 */ /* 0x004fce0000000002 */
[----:B------:R0:W-:Y:S04]  /*03c0*/  STG.E.64 desc[UR4][R8.64], R10 ;  /* 0x0000000a08007986 */ /* 0x0001e8000c101b04 */
.L_x_16:
[----:B------:R-:W1:Y:S02]  /*03d0*/  LDCU.64 UR6, c[0x0][0x398] ;  /* 0x00007300ff0677ac */ /* 0x000e640008000a00 */
[----:B-1----:R-:W-:-:S08]  /*03e0*/  DADD R4, R4, UR6 ;  /* 0x0000000604047e29 */ /* 0x002fd00008000000 */
[----:B------:R-:W-:-:S08]  /*03f0*/  DMUL R4, R6, R4 ;  /* 0x0000000406047228 */ /* 0x000fd00000000000 */
[----:B------:R-:W-:-:S08]  /*0400*/  DMUL R4, RZ, R4 ;  /* 0x00000004ff047228 */ /* 0x000fd00000000000 */
[----:B------:R-:W-:-:S14]  /*0410*/  DSETP.GE.AND P0, PT, R4, RZ, PT ;  /* 0x000000ff0400722a */ /* 0x000fdc0003f06000 */
[----:B------:R-:W-:Y:S05]  /*0420*/  @!P0 EXIT ;  /* 0x000000000000894d */ /* 0x000fea0003800000 */
[----:B------:R-:W1:Y:S01]  /*0430*/  LDCU UR6, c[0x0][0x38c] ;  /* 0x00007180ff0677ac */ /* 0x000e620008000800 */
[----:B------:R-:W0:Y:S01]  /*0440*/  LDC.64 R6, c[0x0][0x388] ;  /* 0x0000e200ff067b82 */ /* 0x000e220000000a00 */
[----:B------:R-:W-:Y:S01]  /*0450*/  IMAD.MOV.U32 R2, RZ, RZ, 0x1 ;  /* 0x00000001ff027424 */ /* 0x000fe200078e00ff */
[----:B------:R-:W-:Y:S01]  /*0460*/  DADD R4, RZ, R4 ;  /* 0x00000000ff047229 */ /* 0x000fe20000000004 */
[----:B-1----:R-:W0:Y:S04]  /*0470*/  MUFU.RCP64H R3, UR6 ;  /* 0x0000000600037d08 */ /* 0x002e280008001800 */
[----:B0-----:R-:W-:-:S08]  /*0480*/  DFMA R8, R2, -R6, 1 ;  /* 0x3ff000000208742b */ /* 0x001fd00000000806 */
[----:B------:R-:W-:-:S08]  /*0490*/  DFMA R8, R8, R8, R8 ;  /* 0x000000080808722b */ /* 0x000fd00000000008 */
[----:B------:R-:W-:-:S08]  /*04a0*/  DFMA R8, R2, R8, R2 ;  /* 0x000000080208722b */ /* 0x000fd00000000002 */
[----:B------:R-:W-:-:S08]  /*04b0*/  DFMA R2, R8, -R6, 1 ;  /* 0x3ff000000802742b */ /* 0x000fd00000000806 */
[----:B------:R-:W-:-:S08]  /*04c0*/  DFMA R8, R8, R2, R8 ;  /* 0x000000020808722b */ /* 0x000fd00000000008 */
[----:B------:R-:W-:-:S08]  /*04d0*/  DMUL R2, R8, -0.5 ;  /* 0xbfe0000008027828 */ /* 0x000fd00000000000 */
[----:B------:R-:W-:-:S08]  /*04e0*/  DFMA R6, R2, -R6, -0.5 ;  /* 0xbfe000000206742b */ /* 0x000fd00000000806 */
[----:B------:R-:W-:-:S10]  /*04f0*/  DFMA R2, R8, R6, R2 ;  /* 0x000000060802722b */ /* 0x000fd40000000002 */
[----:B------:R-:W-:-:S05]  /*0500*/  FFMA R0, RZ, UR6, R3 ;  /* 0x00000006ff007c23 */ /* 0x000fca0008000003 */
[----:B------:R-:W-:-:S13]  /*0510*/  FSETP.GT.AND P0, PT, |R0|, 1.469367938527859385e-39, PT ;  /* 0x001000000000780b */ /* 0x000fda0003f04200 */
[----:B------:R-:W-:Y:S05]  /*0520*/  @P0 BRA `(.L_x_19) ;  /* 0x0000000000180947 */ /* 0x000fea0003800000 */
[----:B------:R-:W0:Y:S01]  /*0530*/  LDC R8, c[0x0][0x388] ;  /* 0x0000e200ff087b82 */ /* 0x000e220000000800 */
[----:B------:R-:W-:Y:S01]  /*0540*/  IMAD.MOV.U32 R10, RZ, RZ, RZ ;  /* 0x000000ffff0a7224 */ /* 0x000fe200078e00ff */
[----:B------:R-:W-:Y:S01]  /*0550*/  MOV R24, 0x590 ;  /* 0x0000059000187802 */ /* 0x000fe20000000f00 */
[----:B------:R-:W-:-:S05]  /*0560*/  IMAD.MOV.U32 R11, RZ, RZ, -0x40200000 ;  /* 0xbfe00000ff0b7424 */ /* 0x000fca00078e00ff */
[----:B------:R-:W1:Y:S02]  /*0570*/  LDC R13, c[0x0][0x38c] ;  /* 0x0000e300ff0d7b82 */ /* 0x000e640000000800 */
[----:B01----:R-:W-:Y:S05]  /*0580*/  CALL.REL.NOINC `($__internal_2_$__cuda_sm20_div_rn_f64_full) ;  /* 0x0000000000887944 */ /* 0x003fea0003c00000 */
.L_x_19:
[----:B------:R-:W0:Y:S08]  /*0590*/  LDC R9, c[0x0][0x3a0] ;  /* 0x0000e800ff097b82 */ /* 0x000e300000000800 */
[----:B------:R-:W0:Y:S02]  /*05a0*/  LDC.64 R6, c[0x0][0x380] ;  /* 0x0000e000ff067b82 */ /* 0x000e240000000a00 */
[----:B0-----:R-:W-:-:S06]  /*05b0*/  IMAD.WIDE R6, R9, 0x8, R6 ;  /* 0x0000000809067825 */ /* 0x001fcc00078e0206 */
[----:B------:R-:W2:Y:S01]  /*05c0*/  LDG.E.64 R6, desc[UR4][R6.64+-0x10] ;  /* 0xfffff00406067981 */ /* 0x000ea2000c1e1b00 */
        /* <DEDUP_REMOVED lines=19> */
[----:B------:R-:W-:Y:S02]  /*0700*/  IMAD.MOV.U32 R8, RZ, RZ, R6 ;  /* 0x000000ffff087224 */ /* 0x000fe400078e0006 */
[----:B------:R-:W-:-:S07]  /*0710*/  IMAD.MOV.U32 R13, RZ, RZ, R7 ;  /* 0x000000ffff0d7224 */ /* 0x000fce00078e0007 */
[----:B------:R-:W-:Y:S05]  /*0720*/  CALL.REL.NOINC `($__internal_2_$__cuda_sm20_div_rn_f64_full) ;  /* 0x0000000000207944 */ /* 0x000fea0003c00000 */
.L_x_20:
[----:B------:R-:W0:Y:S08]  /*0730*/  LDC.64 R6, c[0x0][0x3a0] ;  /* 0x0000e800ff067b82 */ /* 0x000e300000000a00 */
[----:B------:R-:W1:Y:S01]  /*0740*/  LDC.64 R4, c[0x0][0x3a8] ;  /* 0x0000ea00ff047b82 */ /* 0x000e620000000a00 */
[----:B0-----:R-:W-:-:S04]  /*0750*/  IMAD R7, R6, R7, RZ ;  /* 0x0000000706077224 */ /* 0x001fc800078e02ff */
[----:B-1----:R-:W-:-:S05]  /*0760*/  IMAD.WIDE R4, R7, 0x8, R4 ;  /* 0x0000000807047825 */ /* 0x002fca00078e0204 */
[----:B------:R-:W2:Y:S02]  /*0770*/  LDG.E.64 R6, desc[UR4][R4.64+-0x8] ;  /* 0xfffff80404067981 */ /* 0x000ea4000c1e1b00 */
[----:B--2---:R-:W-:-:S07]  /*0780*/  DADD R6, R6, -R2 ;  /* 0x0000000006067229 */ /* 0x004fce0000000802 */
[----:B------:R-:W-:Y:S01]  /*0790*/  STG.E.64 desc[UR4][R4.64+-0x8], R6 ;  /* 0xfffff80604007986 */ /* 0x000fe2000c101b04 */
[----:B------:R-:W-:Y:S05]  /*07a0*/  EXIT ;  /* 0x000000000000794d */ /* 0x000fea0003800000 */
        .weak           $__internal_2_$__cuda_sm20_div_rn_f64_full
        .type           $__internal_2_$__cuda_sm20_div_rn_f64_full,@function
        .size           $__internal_2_$__cuda_sm20_div_rn_f64_full,(.L_x_42 - $__internal_2_$__cuda_sm20_div_rn_f64_full)
$__internal_2_$__cuda_sm20_div_rn_f64_full:
[C---:B------:R-:W-:Y:S01]  /*07b0*/  FSETP.GEU.AND P0, PT, |R13|.reuse, 1.469367938527859385e-39, PT ;  /* 0x001000000d00780b */ /* 0x040fe20003f0e200 */
[--C-:B------:R-:W-:Y:S01]  /*07c0*/  IMAD.MOV.U32 R12, RZ, RZ, R8.reuse ;  /* 0x000000ffff0c7224 */ /* 0x100fe200078e0008 */
[C---:B------:R-:W-:Y:S01]  /*07d0*/  LOP3.LUT R14, R13.reuse, 0x800fffff, RZ, 0xc0, !PT ;  /* 0x800fffff0d0e7812 */ /* 0x040fe200078ec0ff */
[----:B------:R-:W-:Y:S01]  /*07e0*/  IMAD.MOV.U32 R2, RZ, RZ, 0x1 ;  /* 0x00000001ff027424 */ /* 0x000fe200078e00ff */
[----:B------:R-:W-:Y:S01]  /*07f0*/  LOP3.LUT R26, R13, 0x7ff00000, RZ, 0xc0, !PT ;  /* 0x7ff000000d1a7812 */ /* 0x000fe200078ec0ff */
[----:B------:R-:W-:Y:S01]  /*0800*/  IMAD.MOV.U32 R0, RZ, RZ, 0x1ca00000 ;  /* 0x1ca00000ff007424 */ /* 0x000fe200078e00ff */
[----:B------:R-:W-:Y:S01]  /*0810*/  LOP3.LUT R15, R14, 0x3ff00000, RZ, 0xfc, !PT ;  /* 0x3ff000000e0f7812 */ /* 0x000fe200078efcff */
[----:B------:R-:W-:Y:S01]  /*0820*/  IMAD.MOV.U32 R14, RZ, RZ, R8 ;  /* 0x000000ffff0e7224 */ /* 0x000fe200078e0008 */
[----:B------:R-:W-:-:S04]  /*0830*/  LOP3.LUT R22, R11, 0x7ff00000, RZ, 0xc0, !PT ;  /* 0x7ff000000b167812 */ /* 0x000fc800078ec0ff */
[----:B------:R-:W-:Y:S01]  /*0840*/  ISETP.GE.U32.AND P1, PT, R22, R26, PT ;  /* 0x0000001a1600720c */ /* 0x000fe20003f26070 */
[----:B------:R-:W-:Y:S01]  /*0850*/  @!P0 DMUL R14, R12, 8.98846567431157953865e+307 ;  /* 0x7fe000000c0e8828 */ /* 0x000fe20000000000 */
[----:B------:R-:W-:-:S05]  /*0860*/  IMAD.MOV.U32 R23, RZ, RZ, R22 ;  /* 0x000000ffff177224 */ /* 0x000fca00078e0016 */
[----:B------:R-:W0:Y:S02]  /*0870*/  MUFU.RCP64H R3, R15 ;  /* 0x0000000f00037308 */ /* 0x000e240000001800 */
[----:B0-----:R-:W-:-:S08]  /*0880*/  DFMA R8, R2, -R14, 1 ;  /* 0x3ff000000208742b */ /* 0x001fd0000000080e */
[----:B------:R-:W-:-:S08]  /*0890*/  DFMA R8, R8, R8, R8 ;  /* 0x000000080808722b */ /* 0x000fd00000000008 */
[----:B------:R-:W-:Y:S01]  /*08a0*/  DFMA R2, R2, R8, R2 ;  /* 0x000000080202722b */ /* 0x000fe20000000002 */
[----:B------:R-:W-:Y:S01]  /*08b0*/  SEL R9, R0, 0x63400000, !P1 ;  /* 0x6340000000097807 */ /* 0x000fe20004800000 */
[----:B------:R-:W-:Y:S01]  /*08c0*/  IMAD.MOV.U32 R8, RZ, RZ, R10 ;  /* 0x000000ffff087224 */ /* 0x000fe200078e000a */
[----:B------:R-:W-:Y:S02]  /*08d0*/  FSETP.GEU.AND P1, PT, |R11|, 1.469367938527859385e-39, PT ;  /* 0x001000000b00780b */ /* 0x000fe40003f2e200 */
[----:B------:R-:W-:-:S03]  /*08e0*/  LOP3.LUT R9, R9, 0x800fffff, R11, 0xf8, !PT ;  /* 0x800fffff09097812 */ /* 0x000fc600078ef80b */
[----:B------:R-:W-:-:S08]  /*08f0*/  DFMA R18, R2, -R14, 1 ;  /* 0x3ff000000212742b */ /* 0x000fd0000000080e */
[----:B------:R-:W-:Y:S01]  /*0900*/  DFMA R2, R2, R18, R2 ;  /* 0x000000120202722b */ /* 0x000fe20000000002 */
[----:B------:R-:W-:Y:S10]  /*0910*/  @P1 BRA `(.L_x_21) ;  /* 0x0000000000201947 */ /* 0x000ff40003800000 */
[----:B------:R-:W-:Y:S01]  /*0920*/  LOP3.LUT R19, R13, 0x7ff00000, RZ, 0xc0, !PT ;  /* 0x7ff000000d137812 */ /* 0x000fe200078ec0ff */
[----:B------:R-:W-:-:S03]  /*0930*/  IMAD.MOV.U32 R18, RZ, RZ, RZ ;  /* 0x000000ffff127224 */ /* 0x000fc600078e00ff */
[----:B------:R-:W-:-:S04]  /*0940*/  ISETP.GE.U32.AND P1, PT, R22, R19, PT ;  /* 0x000000131600720c */ /* 0x000fc80003f26070 */
[----:B------:R-:W-:-:S04]  /*0950*/  SEL R19, R0, 0x63400000, !P1 ;  /* 0x6340000000137807 */ /* 0x000fc80004800000 */
[----:B------:R-:W-:-:S04]  /*0960*/  LOP3.LUT R19, R19, 0x80000000, R11, 0xf8, !PT ;  /* 0x8000000013137812 */ /* 0x000fc800078ef80b */
[----:B------:R-:W-:-:S06]  /*0970*/  LOP3.LUT R19, R19, 0x100000, RZ, 0xfc, !PT ;  /* 0x0010000013137812 */ /* 0x000fcc00078efcff */
[----:B------:R-:W-:-:S10]  /*0980*/  DFMA R8, R8, 2, -R18 ;  /* 0x400000000808782b */ /* 0x000fd40000000812 */
[----:B------:R-:W-:-:S07]  /*0990*/  LOP3.LUT R23, R9, 0x7ff00000, RZ, 0xc0, !PT ;  /* 0x7ff0000009177812 */ /* 0x000fce00078ec0ff */
.L_x_21:
[----:B------:R-:W-:Y:S01]  /*09a0*/  VIADD R25, R23, 0xffffffff ;  /* 0xffffffff17197836 */ /* 0x000fe20000000000 */
[----:B------:R-:W-:Y:S01]  /*09b0*/  @!P0 LOP3.LUT R26, R15, 0x7ff00000, RZ, 0xc0, !PT ;  /* 0x7ff000000f1a8812 */ /* 0x000fe200078ec0ff */
[----:B------:R-:W-:-:S03]  /*09c0*/  DMUL R18, R2, R8 ;  /* 0x0000000802127228 */ /* 0x000fc60000000000 */
[----:B------:R-:W-:Y:S01]  /*09d0*/  ISETP.GT.U32.AND P0, PT, R25, 0x7feffffe, PT ;  /* 0x7feffffe1900780c */ /* 0x000fe20003f04070 */
[----:B------:R-:W-:-:S04]  /*09e0*/  VIADD R25, R26, 0xffffffff ;  /* 0xffffffff1a197836 */ /* 0x000fc80000000000 */
[----:B------:R-:W-:Y:S01]  /*09f0*/  DFMA R20, R18, -R14, R8 ;  /* 0x8000000e1214722b */ /* 0x000fe20000000008 */
[----:B------:R-:W-:-:S07]  /*0a00*/  ISETP.GT.U32.OR P0, PT, R25, 0x7feffffe, P0 ;  /* 0x7feffffe1900780c */ /* 0x000fce0000704470 */
[----:B------:R-:W-:-:S06]  /*0a10*/  DFMA R20, R2, R20, R18 ;  /* 0x000000140214722b */ /* 0x000fcc0000000012 */
[----:B------:R-:W-:Y:S05]  /*0a20*/  @P0 BRA `(.L_x_22) ;  /* 0x00000000006c0947 */ /* 0x000fea0003800000 */
[----:B------:R-:W-:Y:S01]  /*0a30*/  LOP3.LUT R3, R13, 0x7ff00000, RZ, 0xc0, !PT ;  /* 0x7ff000000d037812 */ /* 0x000fe200078ec0ff */
[----:B------:R-:W-:-:S03]  /*0a40*/  IMAD.MOV.U32 R10, RZ, RZ, RZ ;  /* 0x000000ffff0a7224 */ /* 0x000fc600078e00ff */
[CC--:B------:R-:W-:Y:S02]  /*0a50*/  VIADDMNMX R2, R22.reuse, -R3.reuse, 0xb9600000, !PT ;  /* 0xb960000016027446 */ /* 0x0c0fe40007800903 */
[----:B------:R-:W-:Y:S02]  /*0a60*/  ISETP.GE.U32.AND P0, PT, R22, R3, PT ;  /* 0x000000031600720c */ /* 0x000fe40003f06070 */
[----:B------:R-:W-:Y:S02]  /*0a70*/  VIMNMX R2, PT, PT, R2, 0x46a00000, PT ;  /* 0x46a0000002027848 */ /* 0x000fe40003fe0100 */
[----:B------:R-:W-:-:S05]  /*0a80*/  SEL R3, R0, 0x63400000, !P0 ;  /* 0x6340000000037807 */ /* 0x000fca0004000000 */
[----:B------:R-:W-:-:S04]  /*0a90*/  IMAD.IADD R0, R2, 0x1, -R3 ;  /* 0x0000000102007824 */ /* 0x000fc800078e0a03 */
        /* <DEDUP_REMOVED lines=12> */
[----:B------:R-:W-:-:S06]  /*0b60*/  IMAD.MOV.U32 R8, RZ, RZ, RZ ;  /* 0x000000ffff087224 */ /* 0x000fcc00078e00ff */
[----:B------:R-:W-:-:S03]  /*0b70*/  DFMA R8, R2, -R8, R20 ;  /* 0x800000080208722b */ /* 0x000fc60000000014 */
[----:B------:R-:W-:-:S03]  /*0b80*/  LOP3.LUT R13, R11, R13, RZ, 0x3c, !PT ;  /* 0x0000000d0b0d7212 */ /* 0x000fc600078e3cff */
[----:B------:R-:W-:-:S04]  /*0b90*/  IADD3 R8, PT, PT, -R0, -0x43300000, RZ ;  /* 0xbcd0000000087810 */ /* 0x000fc80007ffe1ff */
[----:B------:R-:W-:-:S04]  /*0ba0*/  FSETP.NEU.AND P0, PT, |R9|, R8, PT ;  /* 0x000000080900720b */ /* 0x000fc80003f0d200 */
[----:B------:R-:W-:Y:S02]  /*0bb0*/  FSEL R2, R10, R2, !P0 ;  /* 0x000000020a027208 */ /* 0x000fe40004000000 */
[----:B------:R-:W-:Y:S01]  /*0bc0*/  FSEL R3, R13, R3, !P0 ;  /* 0x000000030d037208 */ /* 0x000fe20004000000 */
[----:B------:R-:W-:Y:S06]  /*0bd0*/  BRA `(.L_x_23) ;  /* 0x0000000000547947 */ /* 0x000fec0003800000 */
.L_x_22:
        /* <DEDUP_REMOVED lines=16> */
.L_x_25:
[----:B------:R-:W-:Y:S01]  /*0ce0*/  LOP3.LUT R3, R13, 0x80000, RZ, 0xfc, !PT ;  /* 0x000800000d037812 */ /* 0x000fe200078efcff */
[----:B------:R-:W-:Y:S01]  /*0cf0*/  IMAD.MOV.U32 R2, RZ, RZ, R12 ;  /* 0x000000ffff027224 */ /* 0x000fe200078e000c */
[----:B------:R-:W-:Y:S06]  /*0d00*/  BRA `(.L_x_23) ;  /* 0x0000000000087947 */ /* 0x000fec0003800000 */
.L_x_24:
[----:B------:R-:W-:Y:S01]  /*0d10*/  LOP3.LUT R3, R11, 0x80000, RZ, 0xfc, !PT ;  /* 0x000800000b037812 */ /* 0x000fe200078efcff */
[----:B------:R-:W-:-:S07]  /*0d20*/  IMAD.MOV.U32 R2, RZ, RZ, R10 ;  /* 0x000000ffff027224 */ /* 0x000fce00078e000a */
.L_x_23:
[----:B------:R-:W-:-:S04]  /*0d30*/  IMAD.MOV.U32 R25, RZ, RZ, 0x0 ;  /* 0x00000000ff197424 */ /* 0x000fc800078e00ff */
[----:B------:R-:W-:Y:S05]  /*0d40*/  RET.REL.NODEC R24 `(_Z10include_bcPddddiiS_) ;  /* 0xfffffff018ac7950 */ /* 0x000fea0003c3ffff */
.L_x_26:
        /* <DEDUP_REMOVED lines=11> */
.L_x_42:


//--------------------- .text._Z3cx0Pdii          --------------------------
	.section	.text._Z3cx0Pdii,"ax",@progbits
	.align	128
        .global         _Z3cx0Pdii
        .type           _Z3cx0Pdii,@function
        .size           _Z3cx0Pdii,(.L_x_47 - _Z3cx0Pdii)
        .other          _Z3cx0Pdii,@"STO_CUDA_ENTRY STV_DEFAULT"
_Z3cx0Pdii:
.text._Z3cx0Pdii:
[----:B------:R-:W-:Y:S01]  /*0000*/  LDC R1, c[0x0][0x37c] ;  /* 0x0000df00ff017b82 */ /* 0x000fe20000000800 */
[----:B------:R-:W0:Y:S07]  /*0010*/  S2R R3, SR_TID.X ;  /* 0x0000000000037919 */ /* 0x000e2e0000002100 */
[----:B------:R-:W0:Y:S01]  /*0020*/  S2UR UR4, SR_CTAID.X ;  /* 0x00000000000479c3 */ /* 0x000e220000002500 */
[----:B------:R-:W1:Y:S07]  /*0030*/  LDCU UR6, c[0x0][0x38c] ;  /* 0x00007180ff0677ac */ /* 0x000e6e0008000800 */
[----:B------:R-:W0:Y:S02]  /*0040*/  LDC R0, c[0x0][0x360] ;  /* 0x0000d800ff007b82 */ /* 0x000e240000000800 */
[----:B0-----:R-:W-:-:S05]  /*0050*/  IMAD R0, R0, UR4, R3 ;  /* 0x0000000400007c24 */ /* 0x001fca000f8e0203 */
[----:B-1----:R-:W-:-:S13]  /*0060*/  ISETP.GE.AND P0, PT, R0, UR6, PT ;  /* 0x0000000600007c0c */ /* 0x002fda000bf06270 */
[----:B------:R-:W-:Y:S05]  /*0070*/  @P0 EXIT ;  /* 0x000000000000094d */ /* 0x000fea0003800000 */
[----:B------:R-:W0:Y:S01]  /*0080*/  LDC R5, c[0x0][0x388] ;  /* 0x0000e200ff057b82 */ /* 0x000e220000000800 */
[----:B------:R-:W1:Y:S07]  /*0090*/  LDCU.64 UR4, c[0x0][0x358] ;  /* 0x00006b00ff0477ac */ /* 0x000e6e0008000a00 */
[----:B------:R-:W2:Y:S01]  /*00a0*/  LDC.64 R2, c[0x0][0x380] ;  /* 0x0000e000ff027b82 */ /* 0x000ea20000000a00 */
[----:B0-----:R-:W-:-:S05]  /*00b0*/  IADD3 R5, PT, PT, R5, -0x1, RZ ;  /* 0xffffffff05057810 */ /* 0x001fca0007ffe0ff */
[----:B------:R-:W-:-:S04]  /*00c0*/  IMAD R5, R5, UR6, R0 ;  /* 0x0000000605057c24 */ /* 0x000fc8000f8e0200 */
[----:B--2---:R-:W-:-:S05]  /*00d0*/  IMAD.WIDE R2, R5, 0x8, R2 ;  /* 0x0000000805027825 */ /* 0x004fca00078e0202 */
[----:B-1----:R-:W-:Y:S01]  /*00e0*/  STG.E.64 desc[UR4][R2.64], RZ ;  /* 0x000000ff02007986 */ /* 0x002fe2000c101b04 */
[----:B------:R-:W-:Y:S05]  /*00f0*/  EXIT ;  /* 0x000000000000794d */ /* 0x000fea0003800000 */
.L_x_27:
        /* <DEDUP_REMOVED lines=16> */
.L_x_47:


//--------------------- .text._Z7Mfunc3DPdS_S_ddddiiiS_ --------------------------
	.section	.text._Z7Mfunc3DPdS_S_ddddiiiS_,"ax",@progbits
	.align	128
        .global         _Z7Mfunc3DPdS_S_ddddiiiS_
        .type           _Z7Mfunc3DPdS_S_ddddiiiS_,@function
        .size           _Z7Mfunc3DPdS_S_ddddiiiS_,(.L_x_48 - _Z7Mfunc3DPdS_S_ddddiiiS_)
        .other          _Z7Mfunc3DPdS_S_ddddiiiS_,@"STO_CUDA_ENTRY STV_DEFAULT"
_Z7Mfunc3DPdS_S_ddddiiiS_:
.text._Z7Mfunc3DPdS_S_ddddiiiS_:
[----:B------:R-:W-:Y:S01]  /*0000*/  LDC R1, c[0x0][0x37c] ;  /* 0x0000df00ff017b82 */ /* 0x000fe20000000800 */
[----:B------:R-:W0:Y:S01]  /*0010*/  LDCU UR8, c[0x0][0x3c0] ;  /* 0x00007800ff0877ac */ /* 0x000e220008000800 */
[----:B------:R-:W1:Y:S06]  /*0020*/  S2R R6, SR_TID.X ;  /* 0x0000000000067919 */ /* 0x000e6c0000002100 */
[----:B------:R-:W1:Y:S01]  /*0030*/  S2UR UR5, SR_CTAID.X ;  /* 0x00000000000579c3 */ /* 0x000e620000002500 */
[----:B------:R-:W2:Y:S07]  /*0040*/  LDCU.64 UR6, c[0x0][0x3b8] ;  /* 0x00007700ff0677ac */ /* 0x000eae0008000a00 */
[----:B------:R-:W1:Y:S01]  /*0050*/  LDC R5, c[0x0][0x360] ;  /* 0x0000d800ff057b82 */ /* 0x000e620000000800 */
[----:B0-----:R-:W0:Y:S01]  /*0060*/  I2F.U32.RP R4, UR8 ;  /* 0x0000000800047d06 */ /* 0x001e220008209000 */
[----:B------:R-:W-:Y:S01]  /*0070*/  ISETP.NE.U32.AND P0, PT, RZ, UR8, PT ;  /* 0x00000008ff007c0c */ /* 0x000fe2000bf05070 */
[----:B--2---:R-:W-:-:S06]  /*0080*/  UIMAD UR4, UR8, UR7, URZ ;  /* 0x00000007080472a4 */ /* 0x004fcc000f8e02ff */
[----:B------:R-:W2:Y:S01]  /*0090*/  I2F.U32.RP R8, UR7 ;  /* 0x0000000700087d06 */ /* 0x000ea20008209000 */
[----:B------:R-:W-:Y:S02]  /*00a0*/  IADD3 R11, PT, PT, RZ, -UR4, RZ ;  /* 0x80000004ff0b7c10 */ /* 0x000fe4000fffe0ff */
[----:B------:R-:W-:-:S05]  /*00b0*/  ISETP.NE.U32.AND P3, PT, RZ, UR4, PT ;  /* 0x00000004ff007c0c */ /* 0x000fca000bf65070 */
[----:B0-----:R-:W0:Y:S01]  /*00c0*/  MUFU.RCP R4, R4 ;  /* 0x0000000400047308 */ /* 0x001e220000001000 */
[----:B-1----:R-:W-:-:S07]  /*00d0*/  IMAD R5, R5, UR5, R6 ;  /* 0x0000000505057c24 */ /* 0x002fce000f8e0206 */
[----:B------:R-:W1:Y:S08]  /*00e0*/  I2F.U32.RP R0, UR4 ;  /* 0x0000000400007d06 */ /* 0x000e700008209000 */
[----:B--2---:R-:W2:Y:S01]  /*00f0*/  MUFU.RCP R8, R8 ;  /* 0x0000000800087308 */ /* 0x004ea20000001000 */
[----:B0-----:R-:W-:-:S07]  /*0100*/  IADD3 R2, PT, PT, R4, 0xffffffe, RZ ;  /* 0x0ffffffe04027810 */ /* 0x001fce0007ffe0ff */
[----:B------:R0:W3:Y:S08]  /*0110*/  F2I.FTZ.U32.TRUNC.NTZ R3, R2 ;  /* 0x0000000200037305 */ /* 0x0000f0000021f000 */
[----:B-1----:R-:W1:Y:S01]  /*0120*/  MUFU.RCP R0, R0 ;  /* 0x0000000000007308 */ /* 0x002e620000001000 */
[----:B0-----:R-:W-:Y:S02]  /*0130*/  HFMA2 R2, -RZ, RZ, 0, 0 ;  /* 0x00000000ff027431 */ /* 0x001fe400000001ff */
[----:B--2---:R-:W-:-:S02]  /*0140*/  VIADD R6, R8, 0xffffffe ;  /* 0x0ffffffe08067836 */ /* 0x004fc40000000000 */
[----:B---3--:R-:W-:-:S04]  /*0150*/  IMAD.MOV R7, RZ, RZ, -R3 ;  /* 0x000000ffff077224 */ /* 0x008fc800078e0a03 */
[----:B------:R-:W-:-:S04]  /*0160*/  IMAD R7, R7, UR8, RZ ;  /* 0x0000000807077c24 */ /* 0x000fc8000f8e02ff */
[----:B------:R-:W-:Y:S01]  /*0170*/  IMAD.HI.U32 R4, R3, R7, R2 ;  /* 0x0000000703047227 */ /* 0x000fe200078e0002 */
[----:B-1----:R-:W-:Y:S01]  /*0180*/  IADD3 R2, PT, PT, R0, 0xffffffe, RZ ;  /* 0x0ffffffe00027810 */ /* 0x002fe20007ffe0ff */
[----:B------:R0:W1:Y:S04]  /*0190*/  F2I.FTZ.U32.TRUNC.NTZ R7, R6 ;  /* 0x0000000600077305 */ /* 0x000068000021f000 */
[----:B------:R-:W-:-:S04]  /*01a0*/  IMAD.HI.U32 R9, R4, R5, RZ ;  /* 0x0000000504097227 */ /* 0x000fc800078e00ff */
[----:B------:R-:W-:Y:S01]  /*01b0*/  IMAD.MOV R4, RZ, RZ, -R9 ;  /* 0x000000ffff047224 */ /* 0x000fe200078e0a09 */
[----:B------:R2:W3:Y:S01]  /*01c0*/  F2I.FTZ.U32.TRUNC.NTZ R3, R2 ;  /* 0x0000000200037305 */ /* 0x0004e2000021f000 */
[----:B0-----:R-:W-:Y:S02]  /*01d0*/  HFMA2 R6, -RZ, RZ, 0, 0 ;  /* 0x00000000ff067431 */ /* 0x001fe400000001ff */
[----:B------:R-:W-:Y:S01]  /*01e0*/  IMAD R4, R4, UR8, R5 ;  /* 0x0000000804047c24 */ /* 0x000fe2000f8e0205 */
[----:B-1----:R-:W-:-:S04]  /*01f0*/  IADD3 R8, PT, PT, RZ, -R7, RZ ;  /* 0x80000007ff087210 */ /* 0x002fc80007ffe0ff */
[----:B------:R-:W-:Y:S01]  /*0200*/  ISETP.GE.U32.AND P2, PT, R4, UR8, PT ;  /* 0x0000000804007c0c */ /* 0x000fe2000bf46070 */
[----:B--2---:R-:W-:Y:S02]  /*0210*/  IMAD.MOV.U32 R2, RZ, RZ, RZ ;  /* 0x000000ffff027224 */ /* 0x004fe400078e00ff */
[----:B---3--:R-:W-:-:S04]  /*0220*/  IMAD R11, R11, R3, RZ ;  /* 0x000000030b0b7224 */ /* 0x008fc800078e02ff */
[----:B------:R-:W-:Y:S01]  /*0230*/  IMAD.HI.U32 R0, R3, R11, R2 ;  /* 0x0000000b03007227 */ /* 0x000fe200078e0002 */
[----:B------:R-:W-:Y:S02]  /*0240*/  MOV R3, R8 ;  /* 0x0000000800037202 */ /* 0x000fe40000000f00 */
[----:B------:R-:W-:-:S03]  /*0250*/  LOP3.LUT R2, RZ, UR8, RZ, 0x33, !PT ;  /* 0x00000008ff027c12 */ /* 0x000fc6000f8e33ff */
[----:B------:R-:W-:Y:S02]  /*0260*/  @P2 VIADD R4, R4, -UR8 ;  /* 0x8000000804042c36 */ /* 0x000fe40008000000 */
[----:B------:R-:W-:Y:S02]  /*0270*/  @P2 VIADD R9, R9, 0x1 ;  /* 0x0000000109092836 */ /* 0x000fe40000000000 */
[----:B------:R-:W-:Y:S01]  /*0280*/  IMAD.HI.U32 R0, R0, R5, RZ ;  /* 0x0000000500007227 */ /* 0x000fe200078e00ff */
[----:B------:R-:W-:-:S03]  /*0290*/  ISETP.GE.U32.AND P1, PT, R4, UR8, PT ;  /* 0x0000000804007c0c */ /* 0x000fc6000bf26070 */
[----:B------:R-:W-:Y:S02]  /*02a0*/  IMAD R3, R3, UR7, RZ ;  /* 0x0000000703037c24 */ /* 0x000fe4000f8e02ff */
[----:B------:R-:W-:Y:S02]  /*02b0*/  IMAD.MOV R8, RZ, RZ, -R0 ;  /* 0x000000ffff087224 */ /* 0x000fe400078e0a00 */
[----:B------:R-:W-:-:S04]  /*02c0*/  IMAD.HI.U32 R6, R7, R3, R6 ;  /* 0x0000000307067227 */ /* 0x000fc800078e0006 */
[----:B------:R-:W-:Y:S02]  /*02d0*/  IMAD R5, R8, UR4, R5 ;  /* 0x0000000408057c24 */ /* 0x000fe4000f8e0205 */
[----:B------:R-:W-:-:S03]  /*02e0*/  @P1 IADD3 R9, PT, PT, R9, 0x1, RZ ;  /* 0x0000000109091810 */ /* 0x000fc60007ffe0ff */
[----:B------:R-:W-:Y:S02]  /*02f0*/  ISETP.GE.U32.AND P4, PT, R5, UR4, PT ;  /* 0x0000000405007c0c */ /* 0x000fe4000bf86070 */
[----:B------:R-:W-:-:S05]  /*0300*/  SEL R3, R2, R9, !P0 ;  /* 0x0000000902037207 */ /* 0x000fca0004000000 */
[----:B------:R-:W-:-:S05]  /*0310*/  IMAD.HI.U32 R6, R6, R3, RZ ;  /* 0x0000000306067227 */ /* 0x000fca00078e00ff */
[----:B------:R-:W-:Y:S02]  /*0320*/  IADD3 R6, PT, PT, -R6, RZ, RZ ;  /* 0x000000ff06067210 */ /* 0x000fe40007ffe1ff */
[----:B------:R-:W-:Y:S02]  /*0330*/  @P4 IADD3 R5, PT, PT, R5, -UR4, RZ ;  /* 0x8000000405054c10 */ /* 0x000fe4000fffe0ff */
[----:B------:R-:W-:Y:S01]  /*0340*/  @P4 IADD3 R0, PT, PT, R0, 0x1, RZ ;  /* 0x0000000100004810 */ /* 0x000fe20007ffe0ff */
[----:B------:R-:W-:Y:S01]  /*0350*/  IMAD R3, R6, UR7, R3 ;  /* 0x0000000706037c24 */ /* 0x000fe2000f8e0203 */
[----:B------:R-:W-:-:S04]  /*0360*/  ISETP.GE.U32.AND P2, PT, R5, UR4, PT ;  /* 0x0000000405007c0c */ /* 0x000fc8000bf46070 */
[----:B------:R-:W-:-:S09]  /*0370*/  ISETP.GE.U32.AND P5, PT, R3, UR7, PT ;  /* 0x0000000703007c0c */ /* 0x000fd2000bfa6070 */
[----:B------:R-:W-:Y:S02]  /*0380*/  @P2 IADD3 R0, PT, PT, R0, 0x1, RZ ;  /* 0x0000000100002810 */ /* 0x000fe40007ffe0ff */
[----:B------:R-:W-:Y:S02]  /*0390*/  @!P3 LOP3.LUT R0, RZ, UR4, RZ, 0x33, !PT ;  /* 0x00000004ff00bc12 */ /* 0x000fe4000f8e33ff */
[----:B------:R-:W-:Y:S01]  /*03a0*/  @P5 VIADD R3, R3, -UR7 ;  /* 0x8000000703035c36 */ /* 0x000fe20008000000 */
[----:B------:R-:W-:Y:S02]  /*03b0*/  ISETP.NE.U32.AND P2, PT, RZ, UR7, PT ;  /* 0x00000007ff007c0c */ /* 0x000fe4000bf45070 */
[----:B------:R-:W-:Y:S02]  /*03c0*/  ISETP.GE.AND P3, PT, R0, UR6, PT ;  /* 0x0000000600007c0c */ /* 0x000fe4000bf66270 */
[----:B------:R-:W-:-:S13]  /*03d0*/  ISETP.GE.U32.AND P4, PT, R3, UR7, PT ;  /* 0x0000000703007c0c */ /* 0x000fda000bf86070 */
[----:B------:R-:W-:Y:S01]  /*03e0*/  @P4 VIADD R3, R3, -UR7 ;  /* 0x8000000703034c36 */ /* 0x000fe20008000000 */
[----:B------:R-:W-:Y:S01]  /*03f0*/  @!P2 LOP3.LUT R3, RZ, UR7, RZ, 0x33, !PT ;  /* 0x00000007ff03ac12 */ /* 0x000fe2000f8e33ff */
[----:B------:R-:W-:Y:S06]  /*0400*/  @P3 EXIT ;  /* 0x000000000000394d */ /* 0x000fec0003800000 */
[----:B------:R-:W0:Y:S01]  /*0410*/  LDC.64 R6, c[0x0][0x380] ;  /* 0x0000e000ff067b82 */ /* 0x000e220000000a00 */
[----:B------:R-:W1:Y:S01]  /*0420*/  LDCU.64 UR6, c[0x0][0x358] ;  /* 0x00006b00ff0677ac */ /* 0x000e620008000a00 */
[----:B------:R-:W-:-:S04]  /*0430*/  IADD3 R5, PT, PT, R4, -UR8, RZ ;  /* 0x8000000804057c10 */ /* 0x000fc8000fffe0ff */
[----:B------:R-:W-:Y:S02]  /*0440*/  @P0 SEL R2, R5, R4, P1 ;  /* 0x0000000405020207 */ /* 0x000fe40000800000 */
[----:B------:R-:W2:Y:S08]  /*0450*/  LDC.64 R10, c[0x0][0x390] ;  /* 0x0000e400ff0a7b82 */ /* 0x000eb00000000a00 */
[----:B------:R-:W3:Y:S01]  /*0460*/  LDC.64 R8, c[0x0][0x388] ;  /* 0x0000e200ff087b82 */ /* 0x000ee20000000a00 */
[----:B0-----:R-:W-:-:S07]  /*0470*/  IMAD.WIDE R4, R0, 0x8, R6 ;  /* 0x0000000800047825 */ /* 0x001fce00078e0206 */
[----:B------:R-:W0:Y:S01]  /*0480*/  LDC.64 R16, c[0x0][0x3b0] ;  /* 0x0000ec00ff107b82 */ /* 0x000e220000000a00 */
[----:B-1----:R-:W4:Y:S01]  /*0490*/  LDG.E.64 R4, desc[UR6][R4.64] ;  /* 0x0000000604047981 */ /* 0x002f22000c1e1b00 */
[----:B--2---:R-:W-:-:S06]  /*04a0*/  IMAD.WIDE R10, R2, 0x8, R10 ;  /* 0x00000008020a7825 */ /* 0x004fcc00078e020a */
[----:B------:R-:W1:Y:S01]  /*04b0*/  LDC.64 R18, c[0x0][0x3a8] ;  /* 0x0000ea00ff127b82 */ /* 0x000e620000000a00 */
[----:B------:R-:W2:Y:S01]  /*04c0*/  LDG.E.64 R10, desc[UR6][R10.64] ;  /* 0x000000060a0a7981 */ /* 0x000ea2000c1e1b00 */
[----:B---3--:R-:W-:-:S06]  /*04d0*/  IMAD.WIDE R6, R3, 0x8, R8 ;  /* 0x0000000803067825 */ /* 0x008fcc00078e0208 */
[----:B------:R-:W3:Y:S01]  /*04e0*/  LDC.64 R12, c[0x0][0x3a0] ;  /* 0x0000e800ff0c7b82 */ /* 0x000ee20000000a00 */
[----:B------:R-:W5:Y:S01]  /*04f0*/  LDG.E.64 R6, desc[UR6][R6.64] ;  /* 0x0000000606067981 */ /* 0x000f62000c1e1b00 */
[----:B0-----:R-:W-:-:S08]  /*0500*/  DADD R8, R16, R16 ;  /* 0x0000000010087229 */ /* 0x001fd00000000010 */
[----:B------:R-:W-:Y:S02]  /*0510*/  DADD R14, -R8, 1 ;  /* 0x3ff00000080e7429 */ /* 0x000fe40000000100 */
[----:B------:R-:W0:Y:S01]  /*0520*/  LDC.64 R8, c[0x0][0x398] ;  /* 0x0000e600ff087b82 */ /* 0x000e220000000a00 */
[----:B-1----:R-:W-:Y:S01]  /*0530*/  DADD R18, R18, R18 ;  /* 0x0000000012127229 */ /* 0x002fe20000000012 */
[----:B------:R-:W-:-:S04]  /*0540*/  IMAD R0, R0, UR4, RZ ;  /* 0x0000000400007c24 */ /* 0x000fc8000f8e02ff */
[----:B------:R-:W-:-:S05]  /*0550*/  IMAD R3, R3, UR8, R0 ;  /* 0x0000000803037c24 */ /* 0x000fca000f8e0200 */
[----:B------:R-:W-:Y:S01]  /*0560*/  IADD3 R3, PT, PT, R2, R3, RZ ;  /* 0x0000000302037210 */ /* 0x000fe20007ffe0ff */
[C---:B----4-:R-:W-:Y:S02]  /*0570*/  DFMA R14, R4.reuse, R14, R16 ;  /* 0x0000000e040e722b */ /* 0x050fe40000000010 */
[----:B--2---:R-:W-:Y:S01]  /*0580*/  DADD R16, -R4, R10 ;  /* 0x0000000004107229 */ /* 0x004fe2000000010a */
[----:B------:R-:W1:Y:S05]  /*0590*/  LDC.64 R10, c[0x0][0x3c8] ;  /* 0x0000f200ff0a7b82 */ /* 0x000e6a0000000a00 */
[----:B------:R-:W-:Y:S02]  /*05a0*/  DMUL R14, R18, R14 ;  /* 0x0000000e120e7228 */ /* 0x000fe40000000000 */
[----:B---3--:R-:W-:-:S02]  /*05b0*/  DMUL R12, R16, R12 ;  /* 0x0000000c100c7228 */ /* 0x008fc40000000000 */
[----:B-----5:R-:W-:-:S04]  /*05c0*/  DADD R6, -R4, R6 ;  /* 0x0000000004067229 */ /* 0x020fc80000000106 */
[C---:B------:R-:W-:Y:S02]  /*05d0*/  DMUL R14, R4.reuse, R14 ;  /* 0x0000000e040e7228 */ /* 0x040fe40000000000 */
[----:B------:R-:W-:Y:S02]  /*05e0*/  DADD R4, -R4, 1 ;  /* 0x3ff0000004047429 */ /* 0x000fe40000000100 */
[----:B0-----:R-:W-:-:S08]  /*05f0*/  DFMA R6, R6, R8, R12 ;  /* 0x000000080606722b */ /* 0x001fd0000000000c */
[----:B------:R-:W-:Y:S01]  /*0600*/  DFMA R4, R14, R4, R6 ;  /* 0x000000040e04722b */ /* 0x000fe20000000006 */
[----:B-1----:R-:W-:-:S06]  /*0610*/  IMAD.WIDE R10, R3, 0x8, R10 ;  /* 0x00000008030a7825 */ /* 0x002fcc00078e020a */
[----:B------:R-:W-:Y:S01]  /*0620*/  STG.E.64 desc[UR6][R10.64], R4 ;  /* 0x000000040a007986 */ /* 0x000fe2000c101b06 */
[----:B------:R-:W-:Y:S05]  /*0630*/  EXIT ;  /* 0x000000000000794d */ /* 0x000fea0003800000 */
.L_x_28:
        /* <DEDUP_REMOVED lines=12> */
.L_x_48:


//--------------------- .text._Z7Mfunc2DPdS_dddiiS_ --------------------------
	.section	.text._Z7Mfunc2DPdS_dddiiS_,"ax",@progbits
	.align	128
        .global         _Z7Mfunc2DPdS_dddiiS_
        .type           _Z7Mfunc2DPdS_dddiiS_,@function
        .size           _Z7Mfunc2DPdS_dddiiS_,(.L_x_49 - _Z7Mfunc2DPdS_dddiiS_)
        .other          _Z7Mfunc2DPdS_dddiiS_,@"STO_CUDA_ENTRY STV_DEFAULT"
_Z7Mfunc2DPdS_dddiiS_:
.text._Z7Mfunc2DPdS_dddiiS_:
[----:B------:R-:W-:Y:S01]  /*0000*/  LDC R1, c[0x0][0x37c] ;  /* 0x0000df00ff017b82 */ /* 0x000fe20000000800 */
[----:B------:R-:W0:Y:S01]  /*0010*/  LDCU.64 UR6, c[0x0][0x3a8] ;  /* 0x00007500ff0677ac */ /* 0x000e220008000a00 */
[----:B------:R-:W1:Y:S06]  /*0020*/  S2R R5, SR_TID.X ;  /* 0x0000000000057919 */ /* 0x000e6c0000002100 */
[----:B------:R-:W1:Y:S08]  /*0030*/  S2UR UR4, SR_CTAID.X ;  /* 0x00000000000479c3 */ /* 0x000e700000002500 */
[----:B------:R-:W1:Y:S01]  /*0040*/  LDC R4, c[0x0][0x360] ;  /* 0x0000d800ff047b82 */ /* 0x000e620000000800 */
[----:B0-----:R-:W0:Y:S08]  /*0050*/  I2F.U32.RP R0, UR7 ;  /* 0x0000000700007d06 */ /* 0x001e300008209000 */
[----:B0-----:R-:W0:Y:S02]  /*0060*/  MUFU.RCP R0, R0 ;  /* 0x0000000000007308 */ /* 0x001e240000001000 */
[----:B0-----:R-:W-:Y:S01]  /*0070*/  IADD3 R2, PT, PT, R0, 0xffffffe, RZ ;  /* 0x0ffffffe00027810 */ /* 0x001fe20007ffe0ff */
[----:B-1----:R-:W-:-:S05]  /*0080*/  IMAD R0, R4, UR4, R5 ;  /* 0x0000000404007c24 */ /* 0x002fca000f8e0205 */
[----:B------:R0:W1:Y:S02]  /*0090*/  F2I.FTZ.U32.TRUNC.NTZ R3, R2 ;  /* 0x0000000200037305 */ /* 0x000064000021f000 */
[----:B0-----:R-:W-:Y:S02]  /*00a0*/  HFMA2 R2, -RZ, RZ, 0, 0 ;  /* 0x00000000ff027431 */ /* 0x001fe400000001ff */
[----:B-1----:R-:W-:-:S04]  /*00b0*/  IMAD.MOV R7, RZ, RZ, -R3 ;  /* 0x000000ffff077224 */ /* 0x002fc800078e0a03 */
[----:B------:R-:W-:-:S04]  /*00c0*/  IMAD R7, R7, UR7, RZ ;  /* 0x0000000707077c24 */ /* 0x000fc8000f8e02ff */
[----:B------:R-:W-:-:S06]  /*00d0*/  IMAD.HI.U32 R3, R3, R7, R2 ;  /* 0x0000000703037227 */ /* 0x000fcc00078e0002 */
[----:B------:R-:W-:-:S04]  /*00e0*/  IMAD.HI.U32 R4, R3, R0, RZ ;  /* 0x0000000003047227 */ /* 0x000fc800078e00ff */
[----:B------:R-:W-:-:S04]  /*00f0*/  IMAD.MOV R3, RZ, RZ, -R4 ;  /* 0x000000ffff037224 */ /* 0x000fc800078e0a04 */
[----:B------:R-:W-:Y:S01]  /*0100*/  IMAD R2, R3, UR7, R0 ;  /* 0x0000000703027c24 */ /* 0x000fe2000f8e0200 */
[----:B------:R-:W-:-:S04]  /*0110*/  LOP3.LUT R3, RZ, UR7, RZ, 0x33, !PT ;  /* 0x00000007ff037c12 */ /* 0x000fc8000f8e33ff */
[----:B------:R-:W-:-:S13]  /*0120*/  ISETP.GE.U32.AND P1, PT, R2, UR7, PT ;  /* 0x0000000702007c0c */ /* 0x000fda000bf26070 */
[----:B------:R-:W-:Y:S01]  /*0130*/  @P1 IADD3 R2, PT, PT, R2, -UR7, RZ ;  /* 0x8000000702021c10 */ /* 0x000fe2000fffe0ff */
[----:B------:R-:W-:Y:S01]  /*0140*/  @P1 VIADD R4, R4, 0x1 ;  /* 0x0000000104041836 */ /* 0x000fe20000000000 */
[----:B------:R-:W-:Y:S02]  /*0150*/  ISETP.NE.U32.AND P1, PT, RZ, UR7, PT ;  /* 0x00000007ff007c0c */ /* 0x000fe4000bf25070 */
[----:B------:R-:W-:-:S13]  /*0160*/  ISETP.GE.U32.AND P0, PT, R2, UR7, PT ;  /* 0x0000000702007c0c */ /* 0x000fda000bf06070 */
[----:B------:R-:W-:-:S04]  /*0170*/  @P0 IADD3 R4, PT, PT, R4, 0x1, RZ ;  /* 0x0000000104040810 */ /* 0x000fc80007ffe0ff */
[----:B------:R-:W-:-:S04]  /*0180*/  SEL R0, R3, R4, !P1 ;  /* 0x0000000403007207 */ /* 0x000fc80004800000 */
[----:B------:R-:W-:-:S13]  /*0190*/  ISETP.GE.AND P2, PT, R0, UR6, PT ;  /* 0x0000000600007c0c */ /* 0x000fda000bf46270 */
[----:B------:R-:W-:Y:S05]  /*01a0*/  @P2 EXIT ;  /* 0x000000000000294d */ /* 0x000fea0003800000 */
[----:B------:R-:W0:Y:S01]  /*01b0*/  LDC.64 R4, c[0x0][0x380] ;  /* 0x0000e000ff047b82 */ /* 0x000e220000000a00 */
[----:B------:R-:W1:Y:S07]  /*01c0*/  LDCU.64 UR4, c[0x0][0x358] ;  /* 0x00006b00ff0477ac */ /* 0x000e6e0008000a00 */
[----:B------:R-:W2:Y:S01]  /*01d0*/  LDC.64 R6, c[0x0][0x388] ;  /* 0x0000e200ff067b82 */ /* 0x000ea20000000a00 */
[----:B------:R-:W-:-:S07]  /*01e0*/  IADD3 R9, PT, PT, R2, -UR7, RZ ;  /* 0x8000000702097c10 */ /* 0x000fce000fffe0ff */
[----:B------:R-:W3:Y:S01]  /*01f0*/  LDC.64 R14, c[0x0][0x3a0] ;  /* 0x0000e800ff0e7b82 */ /* 0x000ee20000000a00 */
[----:B0-----:R-:W-:-:S07]  /*0200*/  IMAD.WIDE R4, R0, 0x8, R4 ;  /* 0x0000000800047825 */ /* 0x001fce00078e0204 */
[----:B------:R-:W0:Y:S01]  /*0210*/  LDC.64 R12, c[0x0][0x398] ;  /* 0x0000e600ff0c7b82 */ /* 0x000e220000000a00 */
[----:B-1----:R-:W4:Y:S01]  /*0220*/  LDG.E.64 R4, desc[UR4][R4.64] ;  /* 0x0000000404047981 */ /* 0x002f22000c1e1b00 */
[----:B------:R-:W-:-:S05]  /*0230*/  @P1 SEL R3, R9, R2, P0 ;  /* 0x0000000209031207 */ /* 0x000fca0000000000 */
[----:B--2---:R-:W-:-:S06]  /*0240*/  IMAD.WIDE R6, R3, 0x8, R6 ;  /* 0x0000000803067825 */ /* 0x004fcc00078e0206 */
[----:B------:R-:W2:Y:S01]  /*0250*/  LDG.E.64 R6, desc[UR4][R6.64] ;  /* 0x0000000406067981 */ /* 0x000ea2000c1e1b00 */
[----:B---3--:R-:W-:Y:S01]  /*0260*/  DADD R8, R14, R14 ;  /* 0x000000000e087229 */ /* 0x008fe2000000000e */
[----:B------:R-:W-:-:S07]  /*0270*/  IMAD R3, R0, UR7, R3 ;  /* 0x0000000700037c24 */ /* 0x000fce000f8e0203 */
[----:B------:R-:W-:Y:S02]  /*0280*/  DADD R10, -R8, 1 ;  /* 0x3ff00000080a7429 */ /* 0x000fe40000000100 */
[----:B0-----:R-:W-:Y:S01]  /*0290*/  DADD R8, R12, R12 ;  /* 0x000000000c087229 */ /* 0x001fe2000000000c */
[----:B------:R-:W0:Y:S05]  /*02a0*/  LDC.64 R12, c[0x0][0x390] ;  /* 0x0000e400ff0c7b82 */ /* 0x000e2a0000000a00 */
[----:B----4-:R-:W-:-:S03]  /*02b0*/  DFMA R10, R4, R10, R14 ;  /* 0x0000000a040a722b */ /* 0x010fc6000000000e */
[----:B------:R-:W1:Y:S05]  /*02c0*/  LDC.64 R14, c[0x0][0x3b0] ;  /* 0x0000ec00ff0e7b82 */ /* 0x000e6a0000000a00 */
[----:B------:R-:W-:Y:S02]  /*02d0*/  DMUL R8, R8, R10 ;  /* 0x0000000a08087228 */ /* 0x000fe40000000000 */
[C---:B------:R-:W-:Y:S02]  /*02e0*/  DADD R10, -R4.reuse, 1 ;  /* 0x3ff00000040a7429 */ /* 0x040fe40000000100 */
[----:B--2---:R-:W-:-:S04]  /*02f0*/  DADD R6, -R4, R6 ;  /* 0x0000000004067229 */ /* 0x004fc80000000106 */
[----:B------:R-:W-:-:S08]  /*0300*/  DMUL R8, R4, R8 ;  /* 0x0000000804087228 */ /* 0x000fd00000000000 */
[----:B------:R-:W-:Y:S01]  /*0310*/  DMUL R8, R8, R10 ;  /* 0x0000000a08087228 */ /* 0x000fe20000000000 */
[----:B-1----:R-:W-:-:S07]  /*0320*/  IMAD.WIDE R2, R3, 0x8, R14 ;  /* 0x0000000803027825 */ /* 0x002fce00078e020e */
[----:B0-----:R-:W-:-:S07]  /*0330*/  DFMA R6, R6, R12, R8 ;  /* 0x0000000c0606722b */ /* 0x001fce0000000008 */
[----:B------:R-:W-:Y:S01]  /*0340*/  STG.E.64 desc[UR4][R2.64], R6 ;  /* 0x0000000602007986 */ /* 0x000fe2000c101b04 */
[----:B------:R-:W-:Y:S05]  /*0350*/  EXIT ;  /* 0x000000000000794d */ /* 0x000fea0003800000 */
.L_x_29:
        /* <DEDUP_REMOVED lines=10> */
.L_x_49:


//--------------------- .text._Z5VfuncPddiS_      --------------------------
	.section	.text._Z5VfuncPddiS_,"ax",@progbits
	.align	128
        .global         _Z5VfuncPddiS_
        .type           _Z5VfuncPddiS_,@function
        .size           _Z5VfuncPddiS_,(.L_x_43 - _Z5VfuncPddiS_)
        .other          _Z5VfuncPddiS_,@"STO_CUDA_ENTRY STV_DEFAULT"
_Z5VfuncPddiS_:
.text._Z5VfuncPddiS_:
        /* <DEDUP_REMOVED lines=8> */
[----:B------:R-:W0:Y:S01]  /*0080*/  LDC.64 R2, c[0x0][0x380] ;  /* 0x0000e000ff027b82 */ /* 0x000e220000000a00 */
[----:B------:R-:W1:Y:S01]  /*0090*/  LDCU.64 UR4, c[0x0][0x358] ;  /* 0x00006b00ff0477ac */ /* 0x000e620008000a00 */
[----:B------:R-:W2:Y:S06]  /*00a0*/  LDCU UR6, c[0x0][0x38c] ;  /* 0x00007180ff0677ac */ /* 0x000eac0008000800 */
[----:B------:R-:W3:Y:S01]  /*00b0*/  LDC.64 R10, c[0x0][0x388] ;  /* 0x0000e200ff0a7b82 */ /* 0x000ee20000000a00 */
[----:B0-----:R-:W-:-:S06]  /*00c0*/  IMAD.WIDE R2, R0, 0x8, R2 ;  /* 0x0000000800027825 */ /* 0x001fcc00078e0202 */
[----:B-1----:R-:W4:Y:S01]  /*00d0*/  LDG.E.64 R2, desc[UR4][R2.64] ;  /* 0x0000000402027981 */ /* 0x002f22000c1e1b00 */
[----:B--2---:R-:W3:Y:S01]  /*00e0*/  MUFU.RCP64H R5, UR6 ;  /* 0x0000000600057d08 */ /* 0x004ee20008001800 */
[----:B------:R-:W-:Y:S01]  /*00f0*/  IMAD.MOV.U32 R4, RZ, RZ, 0x1 ;  /* 0x00000001ff047424 */ /* 0x000fe200078e00ff */
[----:B------:R-:W-:Y:S05]  /*0100*/  BSSY.RECONVERGENT B0, `(.L_x_30) ;  /* 0x0000011000007945 */ /* 0x000fea0003800200 */
[----:B---3--:R-:W-:-:S08]  /*0110*/  DFMA R6, R4, -R10, 1 ;  /* 0x3ff000000406742b */ /* 0x008fd0000000080a */
[----:B------:R-:W-:-:S08]  /*0120*/  DFMA R6, R6, R6, R6 ;  /* 0x000000060606722b */ /* 0x000fd00000000006 */
[----:B------:R-:W-:-:S08]  /*0130*/  DFMA R4, R4, R6, R4 ;  /* 0x000000060404722b */ /* 0x000fd00000000004 */
[----:B------:R-:W-:-:S08]  /*0140*/  DFMA R8, R4, -R10, 1 ;  /* 0x3ff000000408742b */ /* 0x000fd0000000080a */
[----:B------:R-:W-:Y:S02]  /*0150*/  DFMA R8, R4, R8, R4 ;  /* 0x000000080408722b */ /* 0x000fe40000000004 */
[----:B----4-:R-:W-:-:S08]  /*0160*/  DADD R6, -R2, 1 ;  /* 0x3ff0000002067429 */ /* 0x010fd00000000100 */
[----:B------:R-:W-:-:S08]  /*0170*/  DMUL R6, R2, R6 ;  /* 0x0000000602067228 */ /* 0x000fd00000000000 */
[----:B------:R-:W-:Y:S02]  /*0180*/  DMUL R2, R6, R8 ;  /* 0x0000000806027228 */ /* 0x000fe40000000000 */
[----:B------:R-:W-:-:S06]  /*0190*/  FSETP.GEU.AND P1, PT, |R7|, 6.5827683646048100446e-37, PT ;  /* 0x036000000700780b */ /* 0x000fcc0003f2e200 */
[----:B------:R-:W-:-:S08]  /*01a0*/  DFMA R4, R2, -R10, R6 ;  /* 0x8000000a0204722b */ /* 0x000fd00000000006 */
[----:B------:R-:W-:-:S10]  /*01b0*/  DFMA R2, R8, R4, R2 ;  /* 0x000000040802722b */ /* 0x000fd40000000002 */
[----:B------:R-:W-:-:S05]  /*01c0*/  FFMA R4, RZ, UR6, R3 ;  /* 0x00000006ff047c23 */ /* 0x000fca0008000003 */
[----:B------:R-:W-:-:S13]  /*01d0*/  FSETP.GT.AND P0, PT, |R4|, 1.469367938527859385e-39, PT ;  /* 0x001000000400780b */ /* 0x000fda0003f04200 */
[----:B------:R-:W-:Y:S05]  /*01e0*/  @P0 BRA P1, `(.L_x_31) ;  /* 0x0000000000080947 */ /* 0x000fea0000800000 */
[----:B------:R-:W-:-:S07]  /*01f0*/  MOV R10, 0x210 ;  /* 0x00000210000a7802 */ /* 0x000fce0000000f00 */
[----:B------:R-:W-:Y:S05]  /*0200*/  CALL.REL.NOINC `($__internal_3_$__cuda_sm20_div_rn_f64_full) ;  /* 0x0000000000147944 */ /* 0x000fea0003c00000 */
.L_x_31:
[----:B------:R-:W-:Y:S05]  /*0210*/  BSYNC.RECONVERGENT B0 ;  /* 0x0000000000007941 */ /* 0x000fea0003800200 */
.L_x_30:
[----:B------:R-:W0:Y:S02]  /*0220*/  LDC.64 R4, c[0x0][0x398] ;  /* 0x0000e600ff047b82 */ /* 0x000e240000000a00 */
[----:B0-----:R-:W-:-:S05]  /*0230*/  IMAD.WIDE R4, R0, 0x8, R4 ;  /* 0x0000000800047825 */ /* 0x001fca00078e0204 */
[----:B------:R-:W-:Y:S01]  /*0240*/  STG.E.64 desc[UR4][R4.64], R2 ;  /* 0x0000000204007986 */ /* 0x000fe2000c101b04 */
[----:B------:R-:W-:Y:S05]  /*0250*/  EXIT ;  /* 0x000000000000794d */ /* 0x000fea0003800000 */
        .weak           $__internal_3_$__cuda_sm20_div_rn_f64_full
        .type           $__internal_3_$__cuda_sm20_div_rn_f64_full,@function
        .size           $__internal_3_$__cuda_sm20_div_rn_f64_full,(.L_x_43 - $__internal_3_$__cuda_sm20_div_rn_f64_full)
$__internal_3_$__cuda_sm20_div_rn_f64_full:
[----:B------:R-:W0:Y:S01]  /*0260*/  LDC.64 R2, c[0x0][0x388] ;  /* 0x0000e200ff027b82 */ /* 0x000e220000000a00 */
[C---:B------:R-:W-:Y:S01]  /*0270*/  FSETP.GEU.AND P2, PT, |R7|.reuse, 1.469367938527859385e-39, PT ;  /* 0x001000000700780b */ /* 0x040fe20003f4e200 */
[----:B------:R-:W-:Y:S01]  /*0280*/  BSSY.RECONVERGENT B1, `(.L_x_32) ;  /* 0x0000053000017945 */ /* 0x000fe20003800200 */
[----:B------:R-:W-:-:S05]  /*0290*/  LOP3.LUT R11, R7, 0x7ff00000, RZ, 0xc0, !PT ;  /* 0x7ff00000070b7812 */ /* 0x000fca00078ec0ff */
[----:B------:R-:W-:Y:S01]  /*02a0*/  IMAD.MOV.U32 R21, RZ, RZ, R11 ;  /* 0x000000ffff157224 */ /* 0x000fe200078e000b */
[C---:B0-----:R-:W-:Y:S02]  /*02b0*/  FSETP.GEU.AND P0, PT, |R3|.reuse, 1.469367938527859385e-39, PT ;  /* 0x001000000300780b */ /* 0x041fe40003f0e200 */
[----:B------:R-:W-:-:S04]  /*02c0*/  LOP3.LUT R4, R3, 0x800fffff, RZ, 0xc0, !PT ;  /* 0x800fffff03047812 */ /* 0x000fc800078ec0ff */
[----:B------:R-:W-:Y:S01]  /*02d0*/  LOP3.LUT R5, R4, 0x3ff00000, RZ, 0xfc, !PT ;  /* 0x3ff0000004057812 */ /* 0x000fe200078efcff */
[----:B------:R-:W-:-:S06]  /*02e0*/  IMAD.MOV.U32 R4, RZ, RZ, R2 ;  /* 0x000000ffff047224 */ /* 0x000fcc00078e0002 */
[----:B------:R-:W0:Y:S02]  /*02f0*/  @!P0 LDC.64 R8, c[0x0][0x388] ;  /* 0x0000e200ff088b82 */ /* 0x000e240000000a00 */
[----:B0-----:R-:W-:Y:S01]  /*0300*/  @!P0 DMUL R4, R8, 8.98846567431157953865e+307 ;  /* 0x7fe0000008048828 */ /* 0x001fe20000000000 */
[----:B------:R-:W-:-:S05]  /*0310*/  IMAD.MOV.U32 R8, RZ, RZ, 0x1 ;  /* 0x00000001ff087424 */ /* 0x000fca00078e00ff */
[----:B------:R-:W0:Y:S02]  /*0320*/  MUFU.RCP64H R9, R5 ;  /* 0x0000000500097308 */ /* 0x000e240000001800 */
[----:B0-----:R-:W-:-:S08]  /*0330*/  DFMA R12, R8, -R4, 1 ;  /* 0x3ff00000080c742b */ /* 0x001fd00000000804 */
[----:B------:R-:W-:Y:S01]  /*0340*/  DFMA R14, R12, R12, R12 ;  /* 0x0000000c0c0e722b */ /* 0x000fe2000000000c */
[----:B------:R-:W-:Y:S01]  /*0350*/  LOP3.LUT R12, R3, 0x7ff00000, RZ, 0xc0, !PT ;  /* 0x7ff00000030c7812 */ /* 0x000fe200078ec0ff */
[----:B------:R-:W-:-:S03]  /*0360*/  IMAD.MOV.U32 R13, RZ, RZ, 0x1ca00000 ;  /* 0x1ca00000ff0d7424 */ /* 0x000fc600078e00ff */
[----:B------:R-:W-:Y:S01]  /*0370*/  ISETP.GE.U32.AND P1, PT, R11, R12, PT ;  /* 0x0000000c0b00720c */ /* 0x000fe20003f26070 */
[----:B------:R-:W-:Y:S02]  /*0380*/  IMAD.MOV.U32 R20, RZ, RZ, R12 ;  /* 0x000000ffff147224 */ /* 0x000fe400078e000c */
[----:B------:R-:W-:Y:S01]  /*0390*/  DFMA R16, R8, R14, R8 ;  /* 0x0000000e0810722b */ /* 0x000fe20000000008 */
[----:B------:R-:W-:Y:S01]  /*03a0*/  @!P0 LOP3.LUT R20, R5, 0x7ff00000, RZ, 0xc0, !PT ;  /* 0x7ff0000005148812 */ /* 0x000fe200078ec0ff */
[----:B------:R-:W-:Y:S01]  /*03b0*/  IMAD.MOV.U32 R8, RZ, RZ, R6 ;  /* 0x000000ffff087224 */ /* 0x000fe200078e0006 */
[----:B------:R-:W-:-:S03]  /*03c0*/  SEL R13, R13, 0x63400000, !P1 ;  /* 0x634000000d0d7807 */ /* 0x000fc60004800000 */
[----:B------:R-:W-:Y:S01]  /*03d0*/  VIADD R23, R20, 0xffffffff ;  /* 0xffffffff14177836 */ /* 0x000fe20000000000 */
[C-C-:B------:R-:W-:Y:S01]  /*03e0*/  @!P2 LOP3.LUT R14, R13.reuse, 0x80000000, R7.reuse, 0xf8, !PT ;  /* 0x800000000d0ea812 */ /* 0x140fe200078ef807 */
[----:B------:R-:W-:Y:S01]  /*03f0*/  DFMA R18, R16, -R4, 1 ;  /* 0x3ff000001012742b */ /* 0x000fe20000000804 */
[----:B------:R-:W-:Y:S02]  /*0400*/  LOP3.LUT R9, R13, 0x800fffff, R7, 0xf8, !PT ;  /* 0x800fffff0d097812 */ /* 0x000fe400078ef807 */
[----:B------:R-:W-:Y:S01]  /*0410*/  @!P2 LOP3.LUT R15, R14, 0x100000, RZ, 0xfc, !PT ;  /* 0x001000000e0fa812 */ /* 0x000fe200078efcff */
[----:B------:R-:W-:-:S06]  /*0420*/  @!P2 IMAD.MOV.U32 R14, RZ, RZ, RZ ;  /* 0x000000ffff0ea224 */ /* 0x000fcc00078e00ff */
[----:B------:R-:W-:Y:S02]  /*0430*/  @!P2 DFMA R8, R8, 2, -R14 ;  /* 0x400000000808a82b */ /* 0x000fe4000000080e */
[----:B------:R-:W-:-:S08]  /*0440*/  DFMA R14, R16, R18, R16 ;  /* 0x00000012100e722b */ /* 0x000fd00000000010 */
[----:B------:R-:W-:Y:S01]  /*0450*/  @!P2 LOP3.LUT R21, R9, 0x7ff00000, RZ, 0xc0, !PT ;  /* 0x7ff000000915a812 */ /* 0x000fe200078ec0ff */
[----:B------:R-:W-:-:S04]  /*0460*/  DMUL R16, R14, R8 ;  /* 0x000000080e107228 */ /* 0x000fc80000000000 */
[----:B------:R-:W-:-:S04]  /*0470*/  VIADD R22, R21, 0xffffffff ;  /* 0xffffffff15167836 */ /* 0x000fc80000000000 */
[----:B------:R-:W-:Y:S01]  /*0480*/  DFMA R18, R16, -R4, R8 ;  /* 0x800000041012722b */ /* 0x000fe20000000008 */
[----:B------:R-:W-:-:S04]  /*0490*/  ISETP.GT.U32.AND P0, PT, R22, 0x7feffffe, PT ;  /* 0x7feffffe1600780c */ /* 0x000fc80003f04070 */
[----:B------:R-:W-:-:S03]  /*04a0*/  ISETP.GT.U32.OR P0, PT, R23, 0x7feffffe, P0 ;  /* 0x7feffffe1700780c */ /* 0x000fc60000704470 */
[----:B------:R-:W-:-:S10]  /*04b0*/  DFMA R14, R14, R18, R16 ;  /* 0x000000120e0e722b */ /* 0x000fd40000000010 */
[----:B------:R-:W-:Y:S05]  /*04c0*/  @P0 BRA `(.L_x_33) ;  /* 0x0000000000600947 */ /* 0x000fea0003800000 */
[----:B------:R-:W-:Y:S01]  /*04d0*/  VIADDMNMX R11, R11, -R12, 0xb9600000, !PT ;  /* 0xb96000000b0b7446 */ /* 0x000fe2000780090c */
[----:B------:R-:W-:-:S03]  /*04e0*/  IMAD.MOV.U32 R6, RZ, RZ, RZ ;  /* 0x000000ffff067224 */ /* 0x000fc600078e00ff */
[----:B------:R-:W-:-:S05]  /*04f0*/  VIMNMX R2, PT, PT, R11, 0x46a00000, PT ;  /* 0x46a000000b027848 */ /* 0x000fca0003fe0100 */
        /* <DEDUP_REMOVED lines=21> */
.L_x_33:
[----:B------:R-:W-:-:S14]  /*0650*/  DSETP.NAN.AND P0, PT, R6, R6, PT ;  /* 0x000000060600722a */ /* 0x000fdc0003f08000 */
[----:B------:R-:W-:Y:S05]  /*0660*/  @P0 BRA `(.L_x_35) ;  /* 0x0000000000480947 */ /* 0x000fea0003800000 */
[----:B------:R-:W0:Y:S02]  /*0670*/  LDC.64 R4, c[0x0][0x388] ;  /* 0x0000e200ff047b82 */ /* 0x000e240000000a00 */
[----:B0-----:R-:W-:-:S14]  /*0680*/  DSETP.NAN.AND P0, PT, R4, R4, PT ;  /* 0x000000040400722a */ /* 0x001fdc0003f08000 */
        /* <DEDUP_REMOVED lines=13> */
.L_x_36:
[----:B------:R-:W-:Y:S01]  /*0760*/  LOP3.LUT R13, R3, 0x80000, RZ, 0xfc, !PT ;  /* 0x00080000030d7812 */ /* 0x000fe200078efcff */
[----:B------:R-:W-:Y:S01]  /*0770*/  IMAD.MOV.U32 R12, RZ, RZ, R2 ;  /* 0x000000ffff0c7224 */ /* 0x000fe200078e0002 */
[----:B------:R-:W-:Y:S06]  /*0780*/  BRA `(.L_x_34) ;  /* 0x0000000000087947 */ /* 0x000fec0003800000 */
.L_x_35:
[----:B------:R-:W-:Y:S01]  /*0790*/  LOP3.LUT R13, R7, 0x80000, RZ, 0xfc, !PT ;  /* 0x00080000070d7812 */ /* 0x000fe200078efcff */
[----:B------:R-:W-:-:S07]  /*07a0*/  IMAD.MOV.U32 R12, RZ, RZ, R6 ;  /* 0x000000ffff0c7224 */ /* 0x000fce00078e0006 */
.L_x_34:
[----:B------:R-:W-:Y:S05]  /*07b0*/  BSYNC.RECONVERGENT B1 ;  /* 0x0000000000017941 */ /* 0x000fea0003800200 */
.L_x_32:
[----:B------:R-:W-:Y:S02]  /*07c0*/  IMAD.MOV.U32 R11, RZ, RZ, 0x0 ;  /* 0x00000000ff0b7424 */ /* 0x000fe400078e00ff */
[----:B------:R-:W-:Y:S02]  /*07d0*/  IMAD.MOV.U32 R2, RZ, RZ, R12 ;  /* 0x000000ffff027224 */ /* 0x000fe400078e000c */
[----:B------:R-:W-:Y:S01]  /*07e0*/  IMAD.MOV.U32 R3, RZ, RZ, R13 ;  /* 0x000000ffff037224 */ /* 0x000fe200078e000d */
[----:B------:R-:W-:Y:S06]  /*07f0*/  RET.REL.NODEC R10 `(_Z5VfuncPddiS_) ;  /* 0xfffffff80a007950 */ /* 0x000fec0003c3ffff */
.L_x_37:
        /* <DEDUP_REMOVED lines=16> */
.L_x_43:


//--------------------- .text._Z19inject_mutations_3DPdiddd --------------------------
	.section	.text._Z19inject_mutations_3DPdiddd,"ax",@progbits
	.align	128
        .global         _Z19inject_mutations_3DPdiddd
        .type           _Z19inject_mutations_3DPdiddd,@function
        .size           _Z19inject_mutations_3DPdiddd,(.L_x_51 - _Z19inject_mutations_3DPdiddd)
        .other          _Z19inject_mutations_3DPdiddd,@"STO_CUDA_ENTRY STV_DEFAULT"
_Z19inject_mutations_3DPdiddd:
.text._Z19inject_mutations_3DPdiddd:
[----:B------:R-:W-:Y:S08]  /*0000*/  LDC R1, c[0x0][0x37c] ;  /* 0x0000df00ff017b82 */ /* 0x000ff00000000800 */
[----:B------:R-:W0:Y:S01]  /*0010*/  LDC.64 R12, c[0x0][0x380] ;  /* 0x0000e000ff0c7b82 */ /* 0x000e220000000a00 */
[----:B------:R-:W0:Y:S01]  /*0020*/  LDCU.64 UR4, c[0x0][0x358] ;  /* 0x00006b00ff0477ac */ /* 0x000e220008000a00 */
[----:B------:R-:W1:Y:S06]  /*0030*/  LDCU.128 UR8, c[0x0][0x390] ;  /* 0x00007200ff0877ac */ /* 0x000e6c0008000c00 */
[----:B------:R-:W2:Y:S01]  /*0040*/  LDC R11, c[0x0][0x388] ;  /* 0x0000e200ff0b7b82 */ /* 0x000ea20000000800 */
[----:B------:R-:W3:Y:S07]  /*0050*/  LDCU.64 UR6, c[0x0][0x3a0] ;  /* 0x00007400ff0677ac */ /* 0x000eee0008000a00 */
[----:B------:R-:W2:Y:S01]  /*0060*/  LDC.64 R8, c[0x0][0x380] ;  /* 0x0000e000ff087b82 */ /* 0x000ea20000000a00 */
[----:B0-----:R-:W1:Y:S01]  /*0070*/  LDG.E.64 R2, desc[UR4][R12.64+0x8] ;  /* 0x000008040c027981 */ /* 0x001e62000c1e1b00 */
[----:B--2---:R-:W-:Y:S01]  /*0080*/  IMAD.WIDE R4, R11, 0x8, R8 ;  /* 0x000000080b047825 */ /* 0x004fe200078e0208 */
[----:B-1----:R-:W-:-:S07]  /*0090*/  DADD R2, R2, UR8 ;  /* 0x0000000802027e29 */ /* 0x002fce0008000000 */
[----:B------:R-:W-:Y:S04]  /*00a0*/  STG.E.64 desc[UR4][R12.64+0x8], R2 ;  /* 0x000008020c007986 */ /* 0x000fe8000c101b04 */
[----:B------:R-:W2:Y:S01]  /*00b0*/  LDG.E.64 R6, desc[UR4][R4.64] ;  /* 0x0000000404067981 */ /* 0x000ea2000c1e1b00 */
[----:B------:R-:W-:-:S04]  /*00c0*/  IMAD R11, R11, R11, RZ ;  /* 0x0000000b0b0b7224 */ /* 0x000fc800078e02ff */
[----:B------:R-:W-:Y:S01]  /*00d0*/  IMAD.WIDE.U32 R8, R11, 0x8, R8 ;  /* 0x000000080b087825 */ /* 0x000fe200078e0008 */
[----:B--2---:R-:W-:-:S07]  /*00e0*/  DADD R6, R6, UR10 ;  /* 0x0000000a06067e29 */ /* 0x004fce0008000000 */
[----:B------:R-:W-:Y:S04]  /*00f0*/  STG.E.64 desc[UR4][R4.64], R6 ;  /* 0x0000000604007986 */ /* 0x000fe8000c101b04 */
[----:B------:R-:W3:Y:S02]  /*0100*/  LDG.E.64 R10, desc[UR4][R8.64] ;  /* 0x00000004080a7981 */ /* 0x000ee4000c1e1b00 */
[----:B---3--:R-:W-:-:S07]  /*0110*/  DADD R10, R10, UR6 ;  /* 0x000000060a0a7e29 */ /* 0x008fce0008000000 */
[----:B------:R-:W-:Y:S01]  /*0120*/  STG.E.64 desc[UR4][R8.64], R10 ;  /* 0x0000000a08007986 */ /* 0x000fe2000c101b04 */
[----:B------:R-:W-:Y:S05]  /*0130*/  EXIT ;  /* 0x000000000000794d */ /* 0x000fea0003800000 */
.L_x_38:
        /* <DEDUP_REMOVED lines=12> */
.L_x_51:


//--------------------- .text._Z19inject_mutations_2DPdidd --------------------------
	.section	.text._Z19inject_mutations_2DPdidd,"ax",@progbits
	.align	128
        .global         _Z19inject_mutations_2DPdidd
        .type           _Z19inject_mutations_2DPdidd,@function
        .size           _Z19inject_mutations_2DPdidd,(.L_x_52 - _Z19inject_mutations_2DPdidd)
        .other          _Z19inject_mutations_2DPdidd,@"STO_CUDA_ENTRY STV_DEFAULT"
_Z19inject_mutations_2DPdidd:
.text._Z19inject_mutations_2DPdidd:
[----:B------:R-:W-:Y:S08]  /*0000*/  LDC R1, c[0x0][0x37c] ;  /* 0x0000df00ff017b82 */ /* 0x000ff00000000800 */
[----:B------:R-:W0:Y:S01]  /*0010*/  LDC.64 R8, c[0x0][0x380] ;  /* 0x0000e000ff087b82 */ /* 0x000e220000000a00 */
[----:B------:R-:W0:Y:S01]  /*0020*/  LDCU.64 UR4, c[0x0][0x358] ;  /* 0x00006b00ff0477ac */ /* 0x000e220008000a00 */
[----:B------:R-:W1:Y:S06]  /*0030*/  LDCU.128 UR8, c[0x0][0x390] ;  /* 0x00007200ff0877ac */ /* 0x000e6c0008000c00 */
[----:B------:R-:W2:Y:S08]  /*0040*/  LDC R7, c[0x0][0x388] ;  /* 0x0000e200ff077b82 */ /* 0x000eb00000000800 */
[----:B------:R-:W2:Y:S01]  /*0050*/  LDC.64 R4, c[0x0][0x380] ;  /* 0x0000e000ff047b82 */ /* 0x000ea20000000a00 */
[----:B0-----:R-:W1:Y:S01]  /*0060*/  LDG.E.64 R2, desc[UR4][R8.64+0x8] ;  /* 0x0000080408027981 */ /* 0x001e62000c1e1b00 */
[----:B--2---:R-:W-:Y:S01]  /*0070*/  IMAD.WIDE R4, R7, 0x8, R4 ;  /* 0x0000000807047825 */ /* 0x004fe200078e0204 */
[----:B-1----:R-:W-:-:S07]  /*0080*/  DADD R2, R2, UR8 ;  /* 0x0000000802027e29 */ /* 0x002fce0008000000 */
[----:B------:R-:W-:Y:S04]  /*0090*/  STG.E.64 desc[UR4][R8.64+0x8], R2 ;  /* 0x0000080208007986 */ /* 0x000fe8000c101b04 */
[----:B------:R-:W2:Y:S02]  /*00a0*/  LDG.E.64 R6, desc[UR4][R4.64] ;  /* 0x0000000404067981 */ /* 0x000ea4000c1e1b00 */
[----:B--2---:R-:W-:-:S07]  /*00b0*/  DADD R6, R6, UR10 ;  /* 0x0000000a06067e29 */ /* 0x004fce0008000000 */
[----:B------:R-:W-:Y:S01]  /*00c0*/  STG.E.64 desc[UR4][R4.64], R6 ;  /* 0x0000000604007986 */ /* 0x000fe2000c101b04 */
[----:B------:R-:W-:Y:S05]  /*00d0*/  EXIT ;  /* 0x000000000000794d */ /* 0x000fea0003800000 */
.L_x_39:
        /* <DEDUP_REMOVED lines=10> */
.L_x_52:


//--------------------- .nv.shared.reserved.0     --------------------------
	.section	.nv.shared.reserved.0,"aw",@nobits
	.weak		__nv_reservedSMEM_offset_0_alias
	.size		__nv_reservedSMEM_offset_0_alias, 0, 64
	.other		__nv_reservedSMEM_offset_0_alias,@"STO_CUDA_RESERVED_SHARED STV_DEFAULT"
__nv_reservedSMEM_offset_0_alias:
	.zero		0
	.zero		64


//--------------------- .nv.constant0._Z15compute_bc_nobcPdS_S_S_diiS_S_ --------------------------
	.section	.nv.constant0._Z15compute_bc_nobcPdS_S_S_diiS_S_,"a",@progbits
	.sectionflags	@""
	.align	4
.nv.constant0._Z15compute_bc_nobcPdS_S_S_diiS_S_:
	.zero		960


//--------------------- .nv.constant0._Z15compute_ab_nobcPdS_S_S_diiS_S_ --------------------------
	.section	.nv.constant0._Z15compute_ab_nobcPdS_S_S_diiS_S_,"a",@progbits
	.sectionflags	@""
	.align	4
.nv.constant0._Z15compute_ab_nobcPdS_S_S_diiS_S_:
	.zero		960


//--------------------- .nv.constant0._Z10include_bcPddddiiS_ --------------------------
	.section	.nv.constant0._Z10include_bcPddddiiS_,"a",@progbits
	.sectionflags	@""
	.align	4
.nv.constant0._Z10include_bcPddddiiS_:
	.zero		944


//--------------------- .nv.constant0._Z3cx0Pdii  --------------------------
	.section	.nv.constant0._Z3cx0Pdii,"a",@progbits
	.sectionflags	@""
	.align	4
.nv.constant0._Z3cx0Pdii:
	.zero		912


//--------------------- .nv.constant0._Z7Mfunc3DPdS_S_ddddiiiS_ --------------------------
	.section	.nv.constant0._Z7Mfunc3DPdS_S_ddddiiiS_,"a",@progbits
	.sectionflags	@""
	.align	4
.nv.constant0._Z7Mfunc3DPdS_S_ddddiiiS_:
	.zero		976


//--------------------- .nv.constant0._Z7Mfunc2DPdS_dddiiS_ --------------------------
	.section	.nv.constant0._Z7Mfunc2DPdS_dddiiS_,"a",@progbits
	.sectionflags	@""
	.align	4
.nv.constant0._Z7Mfunc2DPdS_dddiiS_:
	.zero		952


//--------------------- .nv.constant0._Z5VfuncPddiS_ --------------------------
	.section	.nv.constant0._Z5VfuncPddiS_,"a",@progbits
	.sectionflags	@""
	.align	4
.nv.constant0._Z5VfuncPddiS_:
	.zero		928


//--------------------- .nv.constant0._Z19inject_mutations_3DPdiddd --------------------------
	.section	.nv.constant0._Z19inject_mutations_3DPdiddd,"a",@progbits
	.sectionflags	@""
	.align	4
.nv.constant0._Z19inject_mutations_3DPdiddd:
	.zero		936


//--------------------- .nv.constant0._Z19inject_mutations_2DPdidd --------------------------
	.section	.nv.constant0._Z19inject_mutations_2DPdidd,"a",@progbits
	.sectionflags	@""
	.align	4
.nv.constant0._Z19inject_mutations_2DPdidd:
	.zero		928


//--------------------- SYMBOLS --------------------------

	.type		.nv.reservedSmem.offset0,@object
	.size		.nv.reservedSmem.offset0,0x4
